	.target	sm_90a

	.elftype	@"ET_EXEC"


//--------------------- .note.nv.tkinfo           --------------------------
	.section	.note.nv.tkinfo,"",@"SHT_NOTE"
	.sectionflags	@"SHF_NOTE_NV_TKINFO"
	.tkinfo
        /*0018*/ 	.word	0x00000002
        /*0030*/ 	.string	""
        /*0030*/ 	.string	"ptxas"
        /*0030*/ 	.string	"Cuda compilation tools, release 13.0, V13.0.88"
        /*0030*/ 	.string	"Build cuda_13.0.r13.0/compiler.36424714_0"
        /*0030*/ 	.string	"-arch sm_90a -m 64 "



//--------------------- .note.nv.cuinfo           --------------------------
	.section	.note.nv.cuinfo,"",@"SHT_NOTE"
	.sectionflags	@"SHF_NOTE_NV_CUINFO"
        /*0018*/ 	.short	0x0002
        /*001a*/ 	.short	0x005a
        /*001c*/ 	.short	0x0082
	.zero		2


//--------------------- .nv.info                  --------------------------
	.section	.nv.info,"",@"SHT_CUDA_INFO"
	.align	4


	//----- nvinfo : EIATTR_REGCOUNT
	.align		4
        /*0000*/ 	.byte	0x04, 0x2f
        /*0002*/ 	.short	(.L_15 - .L_14)
	.align		4
.L_14:
        /*0004*/ 	.word	index@(_ZN7cutlass13device_kernelINS_4gemm6kernel13GemmUniversalIN4cute5tupleIJiiiiEEENS1_10collective13CollectiveMmaINS1_34MainloopSm90TmaGmmaWarpSpecializedILi4ENS5_IJNS4_1CILi1EEESB_SB_EEENS1_35KernelTmaWarpSpecializedCooperativeEEENS5_IJNSA_ILi128EEENSA_ILi64EEENSA_ILi256EEEEEEaNS5_IJlSB_lEEEaSJ_NS4_8TiledMMAINS4_8MMA_AtomIJNS4_4SM904GMMA26MMA_64x64x32_S32S8S8_SS_TNEEEENS4_6LayoutINS5_IJNSA_ILi2EEESB_SB_EEENS5_IJSB_NSA_ILi0EEEST_EEEEENS5_IJNS4_10UnderscoreESW_SW_EEEEENS4_13SM90_TMA_LOADENS4_14ComposedLayoutINS4_7SwizzleILi3ELi4ELi3EEENS4_18smem_ptr_flag_bitsILi8EEENSQ_INS5_IJNSA_ILi8EEESF_EEENS5_IJSF_SB_EEEEEEEvNS4_8identityESZ_S19_vS1A_EENS_8epilogue10collective6detail29Sm90TmaWarpSpecializedAdapterINS1D_15DefaultEpilogueIaSJ_SJ_NS1C_6thread17LinearCombinationIaLi1EiiLNS1H_9ScaleType4KindE0ELNS_15FloatRoundStyleE2EaEENS1_15EpilogueDefaultEEEEEvvEEEEvNT_6ParamsE)
        /*0008*/ 	.word	0x000000a8


	//----- nvinfo : EIATTR_FRAME_SIZE
	.align		4
.L_15:
        /*000c*/ 	.byte	0x04, 0x11
        /*000e*/ 	.short	(.L_17 - .L_16)
	.align		4
.L_16:
        /*0010*/ 	.word	index@(_ZN7cutlass13device_kernelINS_4gemm6kernel13GemmUniversalIN4cute5tupleIJiiiiEEENS1_10collective13CollectiveMmaINS1_34MainloopSm90TmaGmmaWarpSpecializedILi4ENS5_IJNS4_1CILi1EEESB_SB_EEENS1_35KernelTmaWarpSpecializedCooperativeEEENS5_IJNSA_ILi128EEENSA_ILi64EEENSA_ILi256EEEEEEaNS5_IJlSB_lEEEaSJ_NS4_8TiledMMAINS4_8MMA_AtomIJNS4_4SM904GMMA26MMA_64x64x32_S32S8S8_SS_TNEEEENS4_6LayoutINS5_IJNSA_ILi2EEESB_SB_EEENS5_IJSB_NSA_ILi0EEEST_EEEEENS5_IJNS4_10UnderscoreESW_SW_EEEEENS4_13SM90_TMA_LOADENS4_14ComposedLayoutINS4_7SwizzleILi3ELi4ELi3EEENS4_18smem_ptr_flag_bitsILi8EEENSQ_INS5_IJNSA_ILi8EEESF_EEENS5_IJSF_SB_EEEEEEEvNS4_8identityESZ_S19_vS1A_EENS_8epilogue10collective6detail29Sm90TmaWarpSpecializedAdapterINS1D_15DefaultEpilogueIaSJ_SJ_NS1C_6thread17LinearCombinationIaLi1EiiLNS1H_9ScaleType4KindE0ELNS_15FloatRoundStyleE2EaEENS1_15EpilogueDefaultEEEEEvvEEEEvNT_6ParamsE)
        /*0014*/ 	.word	0x00000000


	//----- nvinfo : EIATTR_MIN_STACK_SIZE
	.align		4
.L_17:
        /*0018*/ 	.byte	0x04, 0x12
        /*001a*/ 	.short	(.L_19 - .L_18)
	.align		4
.L_18:
        /*001c*/ 	.word	index@(_ZN7cutlass13device_kernelINS_4gemm6kernel13GemmUniversalIN4cute5tupleIJiiiiEEENS1_10collective13CollectiveMmaINS1_34MainloopSm90TmaGmmaWarpSpecializedILi4ENS5_IJNS4_1CILi1EEESB_SB_EEENS1_35KernelTmaWarpSpecializedCooperativeEEENS5_IJNSA_ILi128EEENSA_ILi64EEENSA_ILi256EEEEEEaNS5_IJlSB_lEEEaSJ_NS4_8TiledMMAINS4_8MMA_AtomIJNS4_4SM904GMMA26MMA_64x64x32_S32S8S8_SS_TNEEEENS4_6LayoutINS5_IJNSA_ILi2EEESB_SB_EEENS5_IJSB_NSA_ILi0EEEST_EEEEENS5_IJNS4_10UnderscoreESW_SW_EEEEENS4_13SM90_TMA_LOADENS4_14ComposedLayoutINS4_7SwizzleILi3ELi4ELi3EEENS4_18smem_ptr_flag_bitsILi8EEENSQ_INS5_IJNSA_ILi8EEESF_EEENS5_IJSF_SB_EEEEEEEvNS4_8identityESZ_S19_vS1A_EENS_8epilogue10collective6detail29Sm90TmaWarpSpecializedAdapterINS1D_15DefaultEpilogueIaSJ_SJ_NS1C_6thread17LinearCombinationIaLi1EiiLNS1H_9ScaleType4KindE0ELNS_15FloatRoundStyleE2EaEENS1_15EpilogueDefaultEEEEEvvEEEEvNT_6ParamsE)
        /*0020*/ 	.word	0x00000000
.L_19:


//--------------------- .nv.compat                --------------------------
	.section	.nv.compat,"",@"SHT_CUDA_COMPAT_INFO"
	.align	4
        /*0000*/ 	.byte	0x02, 0x09, 0x01, 0x00, 0x02, 0x02, 0x04, 0x00, 0x02, 0x05, 0x05, 0x00, 0x03, 0x07, 0x01, 0x01
        /*0010*/ 	.byte	0x02, 0x03, 0x01, 0x00, 0x02, 0x06, 0x01, 0x00, 0x04, 0x0b, 0x08, 0x00, 0x00, 0x00, 0x00, 0x00
        /*0020*/ 	.byte	0x00, 0x00, 0x00, 0x00


//--------------------- .nv.info._ZN7cutlass13device_kernelINS_4gemm6kernel13GemmUniversalIN4cute5tupleIJiiiiEEENS1_10collective13CollectiveMmaINS1_34MainloopSm90TmaGmmaWarpSpecializedILi4ENS5_IJNS4_1CILi1EEESB_SB_EEENS1_35KernelTmaWarpSpecializedCooperativeEEENS5_IJNSA_ILi128EEENSA_ILi64EEENSA_ILi256EEEEEEaNS5_IJlSB_lEEEaSJ_NS4_8TiledMMAINS4_8MMA_AtomIJNS4_4SM904GMMA26MMA_64x64x32_S32S8S8_SS_TNEEEENS4_6LayoutINS5_IJNSA_ILi2EEESB_SB_EEENS5_IJSB_NSA_ILi0EEEST_EEEEENS5_IJNS4_10UnderscoreESW_SW_EEEEENS4_13SM90_TMA_LOADENS4_14ComposedLayoutINS4_7SwizzleILi3ELi4ELi3EEENS4_18smem_ptr_flag_bitsILi8EEENSQ_INS5_IJNSA_ILi8EEESF_EEENS5_IJSF_SB_EEEEEEEvNS4_8identityESZ_S19_vS1A_EENS_8epilogue10collective6detail29Sm90TmaWarpSpecializedAdapterINS1D_15DefaultEpilogueIaSJ_SJ_NS1C_6thread17LinearCombinationIaLi1EiiLNS1H_9ScaleType4KindE0ELNS_15FloatRoundStyleE2EaEENS1_15EpilogueDefaultEEEEEvvEEEEvNT_6ParamsE --------------------------
	.section	.nv.info._ZN7cutlass13device_kernelINS_4gemm6kernel13GemmUniversalIN4cute5tupleIJiiiiEEENS1_10collective13CollectiveMmaINS1_34MainloopSm90TmaGmmaWarpSpecializedILi4ENS5_IJNS4_1CILi1EEESB_SB_EEENS1_35KernelTmaWarpSpecializedCooperativeEEENS5_IJNSA_ILi128EEENSA_ILi64EEENSA_ILi256EEEEEEaNS5_IJlSB_lEEEaSJ_NS4_8TiledMMAINS4_8MMA_AtomIJNS4_4SM904GMMA26MMA_64x64x32_S32S8S8_SS_TNEEEENS4_6LayoutINS5_IJNSA_ILi2EEESB_SB_EEENS5_IJSB_NSA_ILi0EEEST_EEEEENS5_IJNS4_10UnderscoreESW_SW_EEEEENS4_13SM90_TMA_LOADENS4_14ComposedLayoutINS4_7SwizzleILi3ELi4ELi3EEENS4_18smem_ptr_flag_bitsILi8EEENSQ_INS5_IJNSA_ILi8EEESF_EEENS5_IJSF_SB_EEEEEEEvNS4_8identityESZ_S19_vS1A_EENS_8epilogue10collective6detail29Sm90TmaWarpSpecializedAdapterINS1D_15DefaultEpilogueIaSJ_SJ_NS1C_6thread17LinearCombinationIaLi1EiiLNS1H_9ScaleType4KindE0ELNS_15FloatRoundStyleE2EaEENS1_15EpilogueDefaultEEEEEvvEEEEvNT_6ParamsE,"",@"SHT_CUDA_INFO"
	.sectionflags	@""
	.align	4


	//----- nvinfo : EIATTR_CUDA_API_VERSION
	.align		4
        /*0000*/ 	.byte	0x04, 0x37
        /*0002*/ 	.short	(.L_21 - .L_20)
.L_20:
        /*0004*/ 	.word	0x00000082


	//----- nvinfo : EIATTR_KPARAM_INFO
	.align		4
.L_21:
        /*0008*/ 	.byte	0x04, 0x17
        /*000a*/ 	.short	(.L_23 - .L_22)
.L_22:
        /*000c*/ 	.word	0x00000000
        /*0010*/ 	.short	0x0000
        /*0012*/ 	.short	0x0070
        /*0014*/ 	.byte	0x00, 0xf0, 0x01, 0x10


	//----- nvinfo : EIATTR_SPARSE_MMA_MASK
	.align		4
.L_23:
        /*0018*/ 	.byte	0x03, 0x50
        /*001a*/ 	.short	0x0000


	//----- nvinfo : EIATTR_MAXREG_COUNT
	.align		4
        /*001c*/ 	.byte	0x03, 0x1b
        /*001e*/ 	.short	0x00a8


	//----- nvinfo : EIATTR_NUM_BARRIERS
	.align		4
        /*0020*/ 	.byte	0x02, 0x4c
        /*0022*/ 	.byte	0x01
	.zero		1


	//----- nvinfo : EIATTR_EXTERNS
	.align		4
        /*0024*/ 	.byte	0x04, 0x0f
        /*0026*/ 	.short	(.L_25 - .L_24)


	//   ....[0]....
	.align		4
.L_24:
        /*0028*/ 	.word	index@(__assertfail)


	//----- nvinfo : EIATTR_MERCURY_ISA_VERSION
	.align		4
.L_25:
        /*002c*/ 	.byte	0x03, 0x5f
        /*002e*/ 	.short	0x0101


	//----- nvinfo : EIATTR_INT_WARP_WIDE_INSTR_OFFSETS
	.align		4
        /*0030*/ 	.byte	0x04, 0x31
        /*0032*/ 	.short	(.L_27 - .L_26)


	//   ....[0]....
.L_26:
        /*0034*/ 	.word	0x000003b0


	//   ....[1]....
        /*0038*/ 	.word	0x000003c0


	//   ....[2]....
        /*003c*/ 	.word	0x000004e0


	//----- nvinfo : EIATTR_COOP_GROUP_MASK_REGIDS
	.align		4
.L_27:
        /*0040*/ 	.byte	0x04, 0x29
        /*0042*/ 	.short	(.L_29 - .L_28)


	//   ....[0]....
.L_28:
        /*0044*/ 	.word	0xffffffff


	//   ....[1]....
        /*0048*/ 	.word	0xffffffff


	//   ....[2]....
        /*004c*/ 	.word	0xffffffff


	//   ....[3]....
        /*0050*/ 	.word	0xffffffff


	//   ....[4]....
        /*0054*/ 	.word	0xffffffff


	//----- nvinfo : EIATTR_COOP_GROUP_INSTR_OFFSETS
	.align		4
.L_29:
        /*0058*/ 	.byte	0x04, 0x28
        /*005a*/ 	.short	(.L_31 - .L_30)


	//   ....[0]....
.L_30:
        /*005c*/ 	.word	0x00000060


	//   ....[1]....
        /*0060*/ 	.word	0x00000070


	//   ....[2]....
        /*0064*/ 	.word	0x00000130


	//   ....[3]....
        /*0068*/ 	.word	0x000002c0


	//   ....[4]....
        /*006c*/ 	.word	0x00001180


	//----- nvinfo : EIATTR_REG_RECONFIG
	.align		4
.L_31:
        /*0070*/ 	.byte	0x01, 0x54
	.zero		2


	//----- nvinfo : EIATTR_SYSCALL_OFFSETS
	.align		4
        /*0074*/ 	.byte	0x04, 0x46
        /*0076*/ 	.short	(.L_33 - .L_32)


	//   ....[0]....
.L_32:
        /*0078*/ 	.word	0x00001370


	//----- nvinfo : EIATTR_MBARRIER_INSTR_OFFSETS
	.align		4
.L_33:
        /*007c*/ 	.byte	0x04, 0x39
        /*007e*/ 	.short	(.L_35 - .L_34)


	//   ....[0]....
.L_34:
        /*0080*/ 	.word	0x00000230
        /*0084*/ 	.word	0x000000ff
        /*0088*/ 	.word	0x00000000
        /*008c*/ 	.short	0x0100
        /*008e*/ 	.byte	0x08
	.zero		1


	//   ....[1]....
        /*0090*/ 	.word	0x00000240
        /*0094*/ 	.word	0x000000ff
        /*0098*/ 	.word	0x00000020
        /*009c*/ 	.short	0x0100
        /*009e*/ 	.byte	0x08
	.zero		1


	//   ....[2]....
        /*00a0*/ 	.word	0x00000250
        /*00a4*/ 	.word	0x000000ff
        /*00a8*/ 	.word	0x00000008
        /*00ac*/ 	.short	0x0100
        /*00ae*/ 	.byte	0x08
	.zero		1


	//   ....[3]....
        /*00b0*/ 	.word	0x00000260
        /*00b4*/ 	.word	0x000000ff
        /*00b8*/ 	.word	0x00000028
        /*00bc*/ 	.short	0x0100
        /*00be*/ 	.byte	0x08
	.zero		1


	//   ....[4]....
        /*00c0*/ 	.word	0x00000270
        /*00c4*/ 	.word	0x000000ff
        /*00c8*/ 	.word	0x00000010
        /*00cc*/ 	.short	0x0100
        /*00ce*/ 	.byte	0x08
	.zero		1


	//   ....[5]....
        /*00d0*/ 	.word	0x00000280
        /*00d4*/ 	.word	0x000000ff
        /*00d8*/ 	.word	0x00000030
        /*00dc*/ 	.short	0x0100
        /*00de*/ 	.byte	0x08
	.zero		1


	//   ....[6]....
        /*00e0*/ 	.word	0x00000290
        /*00e4*/ 	.word	0x000000ff
        /*00e8*/ 	.word	0x00000018
        /*00ec*/ 	.short	0x0100
        /*00ee*/ 	.byte	0x08
	.zero		1


	//   ....[7]....
        /*00f0*/ 	.word	0x000002a0
        /*00f4*/ 	.word	0x000000ff
        /*00f8*/ 	.word	0x00000038
        /*00fc*/ 	.short	0x0100
        /*00fe*/ 	.byte	0x08
	.zero		1


	//   ....[8]....
        /*0100*/ 	.word	0x00000560
        /*0104*/ 	.word	0x000000ff
        /*0108*/ 	.word	0x00000050
        /*010c*/ 	.short	0x0100
        /*010e*/ 	.byte	0x08
	.zero		1


	//   ....[9]....
        /*0110*/ 	.word	0x000005c0
        /*0114*/ 	.word	0x000000ff
        /*0118*/ 	.word	0x00000058
        /*011c*/ 	.short	0x0100
        /*011e*/ 	.byte	0x08
	.zero		1


	//   ....[10]....
        /*0120*/ 	.word	0x00001440
        /*0124*/ 	.word	0x00000003
        /*0128*/ 	.word	0x00000000
        /*012c*/ 	.short	0x010a
        /*012e*/ 	.byte	0x3f
	.zero		1


	//   ....[11]....
        /*0130*/ 	.word	0x000014a0
        /*0134*/ 	.word	0x00000003
        /*0138*/ 	.word	0x00000000
        /*013c*/ 	.short	0x010a
        /*013e*/ 	.byte	0x3f
	.zero		1


	//   ....[12]....
        /*0140*/ 	.word	0x000019e0
        /*0144*/ 	.word	0x00000005
        /*0148*/ 	.word	0x00000000
        /*014c*/ 	.short	0x010a
        /*014e*/ 	.byte	0x3f
	.zero		1


	//   ....[13]....
        /*0150*/ 	.word	0x00001a20
        /*0154*/ 	.word	0x00000005
        /*0158*/ 	.word	0x00000000
        /*015c*/ 	.short	0x010a
        /*015e*/ 	.byte	0x3f
	.zero		1


	//   ....[14]....
        /*0160*/ 	.word	0x00001e40
        /*0164*/ 	.word	0x00000004
        /*0168*/ 	.word	0x00000000
        /*016c*/ 	.short	0x0101
        /*016e*/ 	.byte	0x3f
	.zero		1


	//   ....[15]....
        /*0170*/ 	.word	0x00001fe0
        /*0174*/ 	.word	0x00000000
        /*0178*/ 	.word	0x00000000
        /*017c*/ 	.short	0x0101
        /*017e*/ 	.byte	0x3f
	.zero		1


	//   ....[16]....
        /*0180*/ 	.word	0x00004d30
        /*0184*/ 	.word	0x0000000e
        /*0188*/ 	.word	0x00000020
        /*018c*/ 	.short	0x010a
        /*018e*/ 	.byte	0x3f
	.zero		1


	//   ....[17]....
        /*0190*/ 	.word	0x000051b0
        /*0194*/ 	.word	0x00000005
        /*0198*/ 	.word	0x00000058
        /*019c*/ 	.short	0x0101
        /*019e*/ 	.byte	0x3f
	.zero		1


	//   ....[18]....
        /*01a0*/ 	.word	0x000058c0
        /*01a4*/ 	.word	0x00000007
        /*01a8*/ 	.word	0x00000000
        /*01ac*/ 	.short	0x010a
        /*01ae*/ 	.byte	0x3f
	.zero		1


	//   ....[19]....
        /*01b0*/ 	.word	0x00005940
        /*01b4*/ 	.word	0x00000008
        /*01b8*/ 	.word	0x00000000
        /*01bc*/ 	.short	0x010a
        /*01be*/ 	.byte	0x3f
	.zero		1


	//   ....[20]....
        /*01c0*/ 	.word	0x000059d0
        /*01c4*/ 	.word	0x0000000b
        /*01c8*/ 	.word	0x00000000
        /*01cc*/ 	.short	0x010a
        /*01ce*/ 	.byte	0x3f
	.zero		1


	//   ....[21]....
        /*01d0*/ 	.word	0x00005a60
        /*01d4*/ 	.word	0x00000003
        /*01d8*/ 	.word	0x00000000
        /*01dc*/ 	.short	0x010a
        /*01de*/ 	.byte	0x3f
	.zero		1


	//   ....[22]....
        /*01e0*/ 	.word	0x00005ac0
        /*01e4*/ 	.word	0x00000003
        /*01e8*/ 	.word	0x00000000
        /*01ec*/ 	.short	0x010a
        /*01ee*/ 	.byte	0x3f
	.zero		1


	//   ....[23]....
        /*01f0*/ 	.word	0x00005b10
        /*01f4*/ 	.word	0x00000005
        /*01f8*/ 	.word	0x00000000
        /*01fc*/ 	.short	0x010a
        /*01fe*/ 	.byte	0x3f
	.zero		1


	//   ....[24]....
        /*0200*/ 	.word	0x00005be0
        /*0204*/ 	.word	0x0000000e
        /*0208*/ 	.word	0x00000020
        /*020c*/ 	.short	0x010a
        /*020e*/ 	.byte	0x3f
	.zero		1


	//   ....[25]....
        /*0210*/ 	.word	0x00005cb0
        /*0214*/ 	.word	0x00000007
        /*0218*/ 	.word	0x00000000
        /*021c*/ 	.short	0x010a
        /*021e*/ 	.byte	0x3f
	.zero		1


	//   ....[26]....
        /*0220*/ 	.word	0x00005d00
        /*0224*/ 	.word	0x00000008
        /*0228*/ 	.word	0x00000000
        /*022c*/ 	.short	0x010a
        /*022e*/ 	.byte	0x3f
	.zero		1


	//   ....[27]....
        /*0230*/ 	.word	0x00005d50
        /*0234*/ 	.word	0x0000000b
        /*0238*/ 	.word	0x00000000
        /*023c*/ 	.short	0x010a
        /*023e*/ 	.byte	0x3f
	.zero		1


	//----- nvinfo : EIATTR_NUM_MBARRIERS
	.align		4
.L_35:
        /*0240*/ 	.byte	0x03, 0x38
        /*0242*/ 	.short	0x000a


	//----- nvinfo : EIATTR_EXIT_INSTR_OFFSETS
	.align		4
        /*0244*/ 	.byte	0x04, 0x1c
        /*0246*/ 	.short	(.L_37 - .L_36)


	//   ....[0]....
.L_36:
        /*0248*/ 	.word	0x00000660


	//   ....[1]....
        /*024c*/ 	.word	0x00000f20


	//   ....[2]....
        /*0250*/ 	.word	0x00004410


	//   ....[3]....
        /*0254*/ 	.word	0x00004a40


	//   ....[4]....
        /*0258*/ 	.word	0x00005ab0


	//----- nvinfo : EIATTR_MAX_THREADS
	.align		4
.L_37:
        /*025c*/ 	.byte	0x04, 0x05
        /*025e*/ 	.short	(.L_39 - .L_38)
.L_38:
        /*0260*/ 	.word	0x00000180
        /*0264*/ 	.word	0x00000001
        /*0268*/ 	.word	0x00000001


	//----- nvinfo : EIATTR_CRS_STACK_SIZE
	.align		4
.L_39:
        /*026c*/ 	.byte	0x04, 0x1e
        /*026e*/ 	.short	(.L_41 - .L_40)
.L_40:
        /*0270*/ 	.word	0x00000000


	//----- nvinfo : EIATTR_CBANK_PARAM_SIZE
	.align		4
.L_41:
        /*0274*/ 	.byte	0x03, 0x19
        /*0276*/ 	.short	0x0470


	//----- nvinfo : EIATTR_PARAM_CBANK
	.align		4
        /*0278*/ 	.byte	0x04, 0x0a
        /*027a*/ 	.short	(.L_43 - .L_42)
	.align		4
.L_42:
        /*027c*/ 	.word	index@(.nv.constant0._ZN7cutlass13device_kernelINS_4gemm6kernel13GemmUniversalIN4cute5tupleIJiiiiEEENS1_10collective13CollectiveMmaINS1_34MainloopSm90TmaGmmaWarpSpecializedILi4ENS5_IJNS4_1CILi1EEESB_SB_EEENS1_35KernelTmaWarpSpecializedCooperativeEEENS5_IJNSA_ILi128EEENSA_ILi64EEENSA_ILi256EEEEEEaNS5_IJlSB_lEEEaSJ_NS4_8TiledMMAINS4_8MMA_AtomIJNS4_4SM904GMMA26MMA_64x64x32_S32S8S8_SS_TNEEEENS4_6LayoutINS5_IJNSA_ILi2EEESB_SB_EEENS5_IJSB_NSA_ILi0EEEST_EEEEENS5_IJNS4_10UnderscoreESW_SW_EEEEENS4_13SM90_TMA_LOADENS4_14ComposedLayoutINS4_7SwizzleILi3ELi4ELi3EEENS4_18smem_ptr_flag_bitsILi8EEENSQ_INS5_IJNSA_ILi8EEESF_EEENS5_IJSF_SB_EEEEEEEvNS4_8identityESZ_S19_vS1A_EENS_8epilogue10collective6detail29Sm90TmaWarpSpecializedAdapterINS1D_15DefaultEpilogueIaSJ_SJ_NS1C_6thread17LinearCombinationIaLi1EiiLNS1H_9ScaleType4KindE0ELNS_15FloatRoundStyleE2EaEENS1_15EpilogueDefaultEEEEEvvEEEEvNT_6ParamsE)
        /*0280*/ 	.short	0x0210
        /*0282*/ 	.short	0x0470


	//----- nvinfo : EIATTR_SW_WAR
	.align		4
.L_43:
        /*0284*/ 	.byte	0x04, 0x36
        /*0286*/ 	.short	(.L_45 - .L_44)
.L_44:
        /*0288*/ 	.word	0x00000008
.L_45:


//--------------------- .nv.callgraph             --------------------------
	.section	.nv.callgraph,"",@"SHT_CUDA_CALLGRAPH"
	.align	4
	.sectionentsize	8
	.align		4
        /*0000*/ 	.word	0x00000000
	.align		4
        /*0004*/ 	.word	0xffffffff
	.align		4
        /*0008*/ 	.word	index@(_ZN7cutlass13device_kernelINS_4gemm6kernel13GemmUniversalIN4cute5tupleIJiiiiEEENS1_10collective13CollectiveMmaINS1_34MainloopSm90TmaGmmaWarpSpecializedILi4ENS5_IJNS4_1CILi1EEESB_SB_EEENS1_35KernelTmaWarpSpecializedCooperativeEEENS5_IJNSA_ILi128EEENSA_ILi64EEENSA_ILi256EEEEEEaNS5_IJlSB_lEEEaSJ_NS4_8TiledMMAINS4_8MMA_AtomIJNS4_4SM904GMMA26MMA_64x64x32_S32S8S8_SS_TNEEEENS4_6LayoutINS5_IJNSA_ILi2EEESB_SB_EEENS5_IJSB_NSA_ILi0EEEST_EEEEENS5_IJNS4_10UnderscoreESW_SW_EEEEENS4_13SM90_TMA_LOADENS4_14ComposedLayoutINS4_7SwizzleILi3ELi4ELi3EEENS4_18smem_ptr_flag_bitsILi8EEENSQ_INS5_IJNSA_ILi8EEESF_EEENS5_IJSF_SB_EEEEEEEvNS4_8identityESZ_S19_vS1A_EENS_8epilogue10collective6detail29Sm90TmaWarpSpecializedAdapterINS1D_15DefaultEpilogueIaSJ_SJ_NS1C_6thread17LinearCombinationIaLi1EiiLNS1H_9ScaleType4KindE0ELNS_15FloatRoundStyleE2EaEENS1_15EpilogueDefaultEEEEEvvEEEEvNT_6ParamsE)
	.align		4
        /*000c*/ 	.word	index@(__assertfail)
	.align		4
        /*0010*/ 	.word	0x00000000
	.align		4
        /*0014*/ 	.word	0xfffffffe
	.align		4
        /*0018*/ 	.word	0x00000000
	.align		4
        /*001c*/ 	.word	0xfffffffd
	.align		4
        /*0020*/ 	.word	0x00000000
	.align		4
        /*0024*/ 	.word	0xfffffffc


//--------------------- .nv.constant4             --------------------------
	.section	.nv.constant4,"a",@progbits
	.align	8
	.align		8
.nv.constant4:
        /*0000*/ 	.dword	__assertfail
	.align		8
        /*0008*/ 	.dword	__unnamed_1
	.align		8
        /*0010*/ 	.dword	_ZN40_INTERNAL_bf544c71_4_k_cu_3dd2b8e5_155314cuda3std3__45__cpo5beginE
	.align		8
        /*0018*/ 	.dword	_ZN40_INTERNAL_bf544c71_4_k_cu_3dd2b8e5_155314cuda3std3__45__cpo3endE
	.align		8
        /*0020*/ 	.dword	_ZN40_INTERNAL_bf544c71_4_k_cu_3dd2b8e5_155314cuda3std3__45__cpo6cbeginE
	.align		8
        /*0028*/ 	.dword	_ZN40_INTERNAL_bf544c71_4_k_cu_3dd2b8e5_155314cuda3std3__45__cpo4cendE
	.align		8
        /*0030*/ 	.dword	_ZN40_INTERNAL_bf544c71_4_k_cu_3dd2b8e5_155314cuda3std3__442_GLOBAL__N__bf544c71_4_k_cu_3dd2b8e5_155316ignoreE
	.align		8
        /*0038*/ 	.dword	_ZN40_INTERNAL_bf544c71_4_k_cu_3dd2b8e5_155314cuda3std3__419piecewise_constructE
	.align		8
        /*0040*/ 	.dword	_ZN40_INTERNAL_bf544c71_4_k_cu_3dd2b8e5_155314cuda3std3__48in_placeE
	.align		8
        /*0048*/ 	.dword	_ZN40_INTERNAL_bf544c71_4_k_cu_3dd2b8e5_155314cuda3std6ranges3__45__cpo4swapE
	.align		8
        /*0050*/ 	.dword	_ZN40_INTERNAL_bf544c71_4_k_cu_3dd2b8e5_155314cuda3std6ranges3__45__cpo9iter_moveE
	.align		8
        /*0058*/ 	.dword	_ZN40_INTERNAL_bf544c71_4_k_cu_3dd2b8e5_155314cute7productE
	.align		8
        /*0060*/ 	.dword	_ZN40_INTERNAL_bf544c71_4_k_cu_3dd2b8e5_155314cute1_E
	.align		8
        /*0068*/ 	.dword	$str$22
	.align		8
        /*0070*/ 	.dword	$str$23


//--------------------- .text._ZN7cutlass13device_kernelINS_4gemm6kernel13GemmUniversalIN4cute5tupleIJiiiiEEENS1_10collective13CollectiveMmaINS1_34MainloopSm90TmaGmmaWarpSpecializedILi4ENS5_IJNS4_1CILi1EEESB_SB_EEENS1_35KernelTmaWarpSpecializedCooperativeEEENS5_IJNSA_ILi128EEENSA_ILi64EEENSA_ILi256EEEEEEaNS5_IJlSB_lEEEaSJ_NS4_8TiledMMAINS4_8MMA_AtomIJNS4_4SM904GMMA26MMA_64x64x32_S32S8S8_SS_TNEEEENS4_6LayoutINS5_IJNSA_ILi2EEESB_SB_EEENS5_IJSB_NSA_ILi0EEEST_EEEEENS5_IJNS4_10UnderscoreESW_SW_EEEEENS4_13SM90_TMA_LOADENS4_14ComposedLayoutINS4_7SwizzleILi3ELi4ELi3EEENS4_18smem_ptr_flag_bitsILi8EEENSQ_INS5_IJNSA_ILi8EEESF_EEENS5_IJSF_SB_EEEEEEEvNS4_8identityESZ_S19_vS1A_EENS_8epilogue10collective6detail29Sm90TmaWarpSpecializedAdapterINS1D_15DefaultEpilogueIaSJ_SJ_NS1C_6thread17LinearCombinationIaLi1EiiLNS1H_9ScaleType4KindE0ELNS_15FloatRoundStyleE2EaEENS1_15EpilogueDefaultEEEEEvvEEEEvNT_6ParamsE --------------------------
	.section	.text._ZN7cutlass13device_kernelINS_4gemm6kernel13GemmUniversalIN4cute5tupleIJiiiiEEENS1_10collective13CollectiveMmaINS1_34MainloopSm90TmaGmmaWarpSpecializedILi4ENS5_IJNS4_1CILi1EEESB_SB_EEENS1_35KernelTmaWarpSpecializedCooperativeEEENS5_IJNSA_ILi128EEENSA_ILi64EEENSA_ILi256EEEEEEaNS5_IJlSB_lEEEaSJ_NS4_8TiledMMAINS4_8MMA_AtomIJNS4_4SM904GMMA26MMA_64x64x32_S32S8S8_SS_TNEEEENS4_6LayoutINS5_IJNSA_ILi2EEESB_SB_EEENS5_IJSB_NSA_ILi0EEEST_EEEEENS5_IJNS4_10UnderscoreESW_SW_EEEEENS4_13SM90_TMA_LOADENS4_14ComposedLayoutINS4_7SwizzleILi3ELi4ELi3EEENS4_18smem_ptr_flag_bitsILi8EEENSQ_INS5_IJNSA_ILi8EEESF_EEENS5_IJSF_SB_EEEEEEEvNS4_8identityESZ_S19_vS1A_EENS_8epilogue10collective6detail29Sm90TmaWarpSpecializedAdapterINS1D_15DefaultEpilogueIaSJ_SJ_NS1C_6thread17LinearCombinationIaLi1EiiLNS1H_9ScaleType4KindE0ELNS_15FloatRoundStyleE2EaEENS1_15EpilogueDefaultEEEEEvvEEEEvNT_6ParamsE,"ax",@progbits
	.align	128
.text._ZN7cutlass13device_kernelINS_4gemm6kernel13GemmUniversalIN4cute5tupleIJiiiiEEENS1_10collective13CollectiveMmaINS1_34MainloopSm90TmaGmmaWarpSpecializedILi4ENS5_IJNS4_1CILi1EEESB_SB_EEENS1_35KernelTmaWarpSpecializedCooperativeEEENS5_IJNSA_ILi128EEENSA_ILi64EEENSA_ILi256EEEEEEaNS5_IJlSB_lEEEaSJ_NS4_8TiledMMAINS4_8MMA_AtomIJNS4_4SM904GMMA26MMA_64x64x32_S32S8S8_SS_TNEEEENS4_6LayoutINS5_IJNSA_ILi2EEESB_SB_EEENS5_IJSB_NSA_ILi0EEEST_EEEEENS5_IJNS4_10UnderscoreESW_SW_EEEEENS4_13SM90_TMA_LOADENS4_14ComposedLayoutINS4_7SwizzleILi3ELi4ELi3EEENS4_18smem_ptr_flag_bitsILi8EEENSQ_INS5_IJNSA_ILi8EEESF_EEENS5_IJSF_SB_EEEEEEEvNS4_8identityESZ_S19_vS1A_EENS_8epilogue10collective6detail29Sm90TmaWarpSpecializedAdapterINS1D_15DefaultEpilogueIaSJ_SJ_NS1C_6thread17LinearCombinationIaLi1EiiLNS1H_9ScaleType4KindE0ELNS_15FloatRoundStyleE2EaEENS1_15EpilogueDefaultEEEEEvvEEEEvNT_6ParamsE:
        .type           _ZN7cutlass13device_kernelINS_4gemm6kernel13GemmUniversalIN4cute5tupleIJiiiiEEENS1_10collective13CollectiveMmaINS1_34MainloopSm90TmaGmmaWarpSpecializedILi4ENS5_IJNS4_1CILi1EEESB_SB_EEENS1_35KernelTmaWarpSpecializedCooperativeEEENS5_IJNSA_ILi128EEENSA_ILi64EEENSA_ILi256EEEEEEaNS5_IJlSB_lEEEaSJ_NS4_8TiledMMAINS4_8MMA_AtomIJNS4_4SM904GMMA26MMA_64x64x32_S32S8S8_SS_TNEEEENS4_6LayoutINS5_IJNSA_ILi2EEESB_SB_EEENS5_IJSB_NSA_ILi0EEEST_EEEEENS5_IJNS4_10UnderscoreESW_SW_EEEEENS4_13SM90_TMA_LOADENS4_14ComposedLayoutINS4_7SwizzleILi3ELi4ELi3EEENS4_18smem_ptr_flag_bitsILi8EEENSQ_INS5_IJNSA_ILi8EEESF_EEENS5_IJSF_SB_EEEEEEEvNS4_8identityESZ_S19_vS1A_EENS_8epilogue10collective6detail29Sm90TmaWarpSpecializedAdapterINS1D_15DefaultEpilogueIaSJ_SJ_NS1C_6thread17LinearCombinationIaLi1EiiLNS1H_9ScaleType4KindE0ELNS_15FloatRoundStyleE2EaEENS1_15EpilogueDefaultEEEEEvvEEEEvNT_6ParamsE,@function
        .size           _ZN7cutlass13device_kernelINS_4gemm6kernel13GemmUniversalIN4cute5tupleIJiiiiEEENS1_10collective13CollectiveMmaINS1_34MainloopSm90TmaGmmaWarpSpecializedILi4ENS5_IJNS4_1CILi1EEESB_SB_EEENS1_35KernelTmaWarpSpecializedCooperativeEEENS5_IJNSA_ILi128EEENSA_ILi64EEENSA_ILi256EEEEEEaNS5_IJlSB_lEEEaSJ_NS4_8TiledMMAINS4_8MMA_AtomIJNS4_4SM904GMMA26MMA_64x64x32_S32S8S8_SS_TNEEEENS4_6LayoutINS5_IJNSA_ILi2EEESB_SB_EEENS5_IJSB_NSA_ILi0EEEST_EEEEENS5_IJNS4_10UnderscoreESW_SW_EEEEENS4_13SM90_TMA_LOADENS4_14ComposedLayoutINS4_7SwizzleILi3ELi4ELi3EEENS4_18smem_ptr_flag_bitsILi8EEENSQ_INS5_IJNSA_ILi8EEESF_EEENS5_IJSF_SB_EEEEEEEvNS4_8identityESZ_S19_vS1A_EENS_8epilogue10collective6detail29Sm90TmaWarpSpecializedAdapterINS1D_15DefaultEpilogueIaSJ_SJ_NS1C_6thread17LinearCombinationIaLi1EiiLNS1H_9ScaleType4KindE0ELNS_15FloatRoundStyleE2EaEENS1_15EpilogueDefaultEEEEEvvEEEEvNT_6ParamsE,(.L_x_134 - _ZN7cutlass13device_kernelINS_4gemm6kernel13GemmUniversalIN4cute5tupleIJiiiiEEENS1_10collective13CollectiveMmaINS1_34MainloopSm90TmaGmmaWarpSpecializedILi4ENS5_IJNS4_1CILi1EEESB_SB_EEENS1_35KernelTmaWarpSpecializedCooperativeEEENS5_IJNSA_ILi128EEENSA_ILi64EEENSA_ILi256EEEEEEaNS5_IJlSB_lEEEaSJ_NS4_8TiledMMAINS4_8MMA_AtomIJNS4_4SM904GMMA26MMA_64x64x32_S32S8S8_SS_TNEEEENS4_6LayoutINS5_IJNSA_ILi2EEESB_SB_EEENS5_IJSB_NSA_ILi0EEEST_EEEEENS5_IJNS4_10UnderscoreESW_SW_EEEEENS4_13SM90_TMA_LOADENS4_14ComposedLayoutINS4_7SwizzleILi3ELi4ELi3EEENS4_18smem_ptr_flag_bitsILi8EEENSQ_INS5_IJNSA_ILi8EEESF_EEENS5_IJSF_SB_EEEEEEEvNS4_8identityESZ_S19_vS1A_EENS_8epilogue10collective6detail29Sm90TmaWarpSpecializedAdapterINS1D_15DefaultEpilogueIaSJ_SJ_NS1C_6thread17LinearCombinationIaLi1EiiLNS1H_9ScaleType4KindE0ELNS_15FloatRoundStyleE2EaEENS1_15EpilogueDefaultEEEEEvvEEEEvNT_6ParamsE)
        .other          _ZN7cutlass13device_kernelINS_4gemm6kernel13GemmUniversalIN4cute5tupleIJiiiiEEENS1_10collective13CollectiveMmaINS1_34MainloopSm90TmaGmmaWarpSpecializedILi4ENS5_IJNS4_1CILi1EEESB_SB_EEENS1_35KernelTmaWarpSpecializedCooperativeEEENS5_IJNSA_ILi128EEENSA_ILi64EEENSA_ILi256EEEEEEaNS5_IJlSB_lEEEaSJ_NS4_8TiledMMAINS4_8MMA_AtomIJNS4_4SM904GMMA26MMA_64x64x32_S32S8S8_SS_TNEEEENS4_6LayoutINS5_IJNSA_ILi2EEESB_SB_EEENS5_IJSB_NSA_ILi0EEEST_EEEEENS5_IJNS4_10UnderscoreESW_SW_EEEEENS4_13SM90_TMA_LOADENS4_14ComposedLayoutINS4_7SwizzleILi3ELi4ELi3EEENS4_18smem_ptr_flag_bitsILi8EEENSQ_INS5_IJNSA_ILi8EEESF_EEENS5_IJSF_SB_EEEEEEEvNS4_8identityESZ_S19_vS1A_EENS_8epilogue10collective6detail29Sm90TmaWarpSpecializedAdapterINS1D_15DefaultEpilogueIaSJ_SJ_NS1C_6thread17LinearCombinationIaLi1EiiLNS1H_9ScaleType4KindE0ELNS_15FloatRoundStyleE2EaEENS1_15EpilogueDefaultEEEEEvvEEEEvNT_6ParamsE,@"STO_CUDA_ENTRY STV_DEFAULT"
_ZN7cutlass13device_kernelINS_4gemm6kernel13GemmUniversalIN4cute5tupleIJiiiiEEENS1_10collective13CollectiveMmaINS1_34MainloopSm90TmaGmmaWarpSpecializedILi4ENS5_IJNS4_1CILi1EEESB_SB_EEENS1_35KernelTmaWarpSpecializedCooperativeEEENS5_IJNSA_ILi128EEENSA_ILi64EEENSA_ILi256EEEEEEaNS5_IJlSB_lEEEaSJ_NS4_8TiledMMAINS4_8MMA_AtomIJNS4_4SM904GMMA26MMA_64x64x32_S32S8S8_SS_TNEEEENS4_6LayoutINS5_IJNSA_ILi2EEESB_SB_EEENS5_IJSB_NSA_ILi0EEEST_EEEEENS5_IJNS4_10UnderscoreESW_SW_EEEEENS4_13SM90_TMA_LOADENS4_14ComposedLayoutINS4_7SwizzleILi3ELi4ELi3EEENS4_18smem_ptr_flag_bitsILi8EEENSQ_INS5_IJNSA_ILi8EEESF_EEENS5_IJSF_SB_EEEEEEEvNS4_8identityESZ_S19_vS1A_EENS_8epilogue10collective6detail29Sm90TmaWarpSpecializedAdapterINS1D_15DefaultEpilogueIaSJ_SJ_NS1C_6thread17LinearCombinationIaLi1EiiLNS1H_9ScaleType4KindE0ELNS_15FloatRoundStyleE2EaEENS1_15EpilogueDefaultEEEEEvvEEEEvNT_6ParamsE:
[----:B------:R-:W0:Y:S01]  /*0000*/  LDC R1, c[0x0][0x28] ;  /* 0x00000a00ff017b82 */ /* 0x000e220000000800 */
[----:B------:R-:W1:Y:S01]  /*0010*/  S2R R4, SR_TID.X ;  /* 0x0000000000047919 */ /* 0x000e620000002100 */
[----:B------:R-:W-:Y:S01]  /*0020*/  ELECT P0, URZ, PT ;  /* 0x00000000003f782f */ /* 0x000fe20003800000 */
[----:B------:R-:W-:Y:S01]  /*0030*/  BSSY B0, `(.L_x_0) ;  /* 0x000000f000007945 */ /* 0x000fe20003800000 */
[--C-:B-1----:R-:W-:Y:S02]  /*0040*/  SHF.R.U32.HI R0, RZ, 0x5, R4.reuse ;  /* 0x00000005ff007819 */ /* 0x102fe40000011604 */
[----:B------:R-:W-:-:S03]  /*0050*/  SHF.R.U32.HI R14, RZ, 0x7, R4 ;  /* 0x00000007ff0e7819 */ /* 0x000fc60000011604 */
[----:B------:R-:W1:Y:S04]  /*0060*/  SHFL.IDX PT, R5, R0, RZ, 0x1f ;  /* 0x00001fff00057589 */ /* 0x000e6800000e0000 */
[----:B------:R2:W3:Y:S01]  /*0070*/  SHFL.IDX PT, R10, R14, RZ, 0x1f ;  /* 0x00001fff0e0a7589 */ /* 0x0004e200000e0000 */
[----:B-1----:R-:W-:-:S13]  /*0080*/  ISETP.NE.OR P0, PT, R5, RZ, !P0 ;  /* 0x000000ff0500720c */ /* 0x002fda0004705670 */
[----:B0-23--:R-:W-:Y:S05]  /*0090*/  @P0 BRA `(.L_x_1) ;  /* 0x0000000000200947 */ /* 0x00dfea0003800000 */
[----:B------:R-:W-:Y:S02]  /*00a0*/  ULDC.64 UR4, c[0x0][0x198] ;  /* 0x0000660000047ab9 */ /* 0x000fe40000000a00 */
[----:B------:R-:W-:Y:S02]  /*00b0*/  UIADD3 UR6, UP0, UR4, 0xf0, URZ ;  /* 0x000000f004067890 */ /* 0x000fe4000ff1e03f */
[----:B------:R-:W-:Y:S02]  /*00c0*/  UIADD3 UR4, UP1, UR4, 0x1f0, URZ ;  /* 0x000001f004047890 */ /* 0x000fe4000ff3e03f */
[----:B------:R-:W-:Y:S02]  /*00d0*/  UIADD3.X UR7, URZ, UR5, URZ, UP0, !UPT ;  /* 0x000000053f077290 */ /* 0x000fe400087fe43f */
[----:B------:R-:W-:-:S07]  /*00e0*/  UIADD3.X UR5, URZ, UR5, URZ, UP1, !UPT ;  /* 0x000000053f057290 */ /* 0x000fce0008ffe43f */
[----:B------:R0:W-:Y:S02]  /*00f0*/  UTMACCTL.PF [UR6] ;  /* 0x00000000060079b9 */ /* 0x0001e40008040000 */
[----:B------:R0:W-:Y:S02]  /*0100*/  UTMACCTL.PF [UR4] ;  /* 0x00000000040079b9 */ /* 0x0001e40008040000 */
[----:B0-----:R-:W-:Y:S01]  /*0110*/  NOP ;  /* 0x0000000000007918 */ /* 0x001fe20000000000 */
.L_x_1:
[----:B------:R-:W-:Y:S05]  /*0120*/  BSYNC B0 ;  /* 0x0000000000007941 */ /* 0x000fea0003800000 */
.L_x_0:
[----:B------:R-:W0:Y:S02]  /*0130*/  SHFL.IDX PT, R2, R0, RZ, 0x1f ;  /* 0x00001fff00027589 */ /* 0x000e2400000e0000 */
[----:B0-----:R-:W-:-:S13]  /*0140*/  ISETP.NE.AND P0, PT, R2, RZ, PT ;  /* 0x000000ff0200720c */ /* 0x001fda0003f05270 */
[----:B------:R-:W-:Y:S05]  /*0150*/  @P0 BRA `(.L_x_2) ;  /* 0x0000000000580947 */ /* 0x000fea0003800000 */
[----:B------:R-:W0:Y:S01]  /*0160*/  S2UR UR8, SR_CgaCtaId ;  /* 0x00000000000879c3 */ /* 0x000e220000008800 */
[----:B------:R-:W-:Y:S01]  /*0170*/  UMOV UR4, 0x400 ;  /* 0x0000040000047882 */ /* 0x000fe20000000000 */
[----:B------:R-:W-:Y:S01]  /*0180*/  UMOV UR5, 0x1 ;  /* 0x0000000100057882 */ /* 0x000fe20000000000 */
[----:B------:R-:W-:Y:S01]  /*0190*/  UMOV UR6, 0x100 ;  /* 0x0000010000067882 */ /* 0x000fe20000000000 */
[----:B------:R-:W-:Y:S01]  /*01a0*/  ELECT P0, URZ, PT ;  /* 0x00000000003f782f */ /* 0x000fe20003800000 */
[----:B------:R-:W-:-:S04]  /*01b0*/  UIADD3 UR6, -UR6, 0x100000, URZ ;  /* 0x0010000006067890 */ /* 0x000fc8000fffe13f */
[----:B------:R-:W-:Y:S02]  /*01c0*/  USHF.L.U32 UR7, UR6, 0xb, URZ ;  /* 0x0000000b06077899 */ /* 0x000fe4000800063f */
[----:B------:R-:W-:Y:S02]  /*01d0*/  USHF.L.U32 UR6, UR6, 0x1, URZ ;  /* 0x0000000106067899 */ /* 0x000fe4000800063f */
[----:B0-----:R-:W-:Y:S02]  /*01e0*/  ULEA UR8, UR8, UR4, 0x18 ;  /* 0x0000000408087291 */ /* 0x001fe4000f8ec03f */
[----:B------:R-:W-:-:S04]  /*01f0*/  UIADD3 UR4, -UR5, 0x100000, URZ ;  /* 0x0010000005047890 */ /* 0x000fc8000fffe13f */
[----:B------:R-:W-:Y:S02]  /*0200*/  USHF.L.U32 UR5, UR4, 0xb, URZ ;  /* 0x0000000b04057899 */ /* 0x000fe4000800063f */
[----:B------:R-:W-:Y:S01]  /*0210*/  USHF.L.U32 UR4, UR4, 0x1, URZ ;  /* 0x0000000104047899 */ /* 0x000fe2000800063f */
[----:B------:R-:W0:Y:S11]  /*0220*/  FENCE.VIEW.ASYNC.S ;  /* 0x00000000000073c6 */ /* 0x000e360000000000 */
[----:B0-----:R0:W1:Y:S01]  /*0230*/  SYNCS.EXCH.64 URZ, [UR8], UR4 ;  /* 0x00000004083f75b2 */ /* 0x0010620008000100 */
[----:B------:R0:W2:Y:S01]  /*0240*/  SYNCS.EXCH.64 URZ, [UR8+0x20], UR6 ;  /* 0x00002006083f75b2 */ /* 0x0000a20008000100 */
[----:B------:R0:W3:Y:S01]  /*0250*/  SYNCS.EXCH.64 URZ, [UR8+0x8], UR4 ;  /* 0x00000804083f75b2 */ /* 0x0000e20008000100 */
[----:B------:R0:W4:Y:S01]  /*0260*/  SYNCS.EXCH.64 URZ, [UR8+0x28], UR6 ;  /* 0x00002806083f75b2 */ /* 0x0001220008000100 */
[----:B------:R0:W0:Y:S01]  /*0270*/  SYNCS.EXCH.64 URZ, [UR8+0x10], UR4 ;  /* 0x00001004083f75b2 */ /* 0x0000220008000100 */
[----:B------:R0:W0:Y:S01]  /*0280*/  SYNCS.EXCH.64 URZ, [UR8+0x30], UR6 ;  /* 0x00003006083f75b2 */ /* 0x0000220008000100 */
[----:B------:R0:W0:Y:S01]  /*0290*/  SYNCS.EXCH.64 URZ, [UR8+0x18], UR4 ;  /* 0x00001804083f75b2 */ /* 0x0000220008000100 */
[----:B------:R0:W0:Y:S01]  /*02a0*/  SYNCS.EXCH.64 URZ, [UR8+0x38], UR6 ;  /* 0x00003806083f75b2 */ /* 0x0000220008000100 */
[----:B------:R-:W-:Y:S01]  /*02b0*/  NOP ;  /* 0x0000000000007918 */ /* 0x000fe20000000000 */
.L_x_2:
[----:B------:R-:W5:Y:S01]  /*02c0*/  SHFL.IDX PT, R0, R0, RZ, 0x1f ;  /* 0x00001fff00007589 */ /* 0x000f6200000e0000 */
[----:B------:R-:W-:Y:S01]  /*02d0*/  ELECT P0, URZ, PT ;  /* 0x00000000003f782f */ /* 0x000fe20003800000 */
[----:B------:R-:W1:Y:S01]  /*02e0*/  LDC R2, c[0x0][0x65c] ;  /* 0x00019700ff027b82 */ /* 0x000e620000000800 */
[----:B0-----:R-:W-:Y:S01]  /*02f0*/  UMOV UR4, 0x20 ;  /* 0x0000002000047882 */ /* 0x001fe20000000000 */
[----:B------:R-:W0:Y:S01]  /*0300*/  S2R R3, SR_CTAID.Y ;  /* 0x0000000000037919 */ /* 0x000e220000002600 */
[----:B------:R-:W-:Y:S01]  /*0310*/  NOP ;  /* 0x0000000000007918 */ /* 0x000fe20000000000 */
[----:B------:R-:W-:Y:S01]  /*0320*/  ISETP.NE.AND P2, PT, R10, RZ, PT ;  /* 0x000000ff0a00720c */ /* 0x000fe20003f45270 */
[----:B------:R-:W-:Y:S01]  /*0330*/  NOP ;  /* 0x0000000000007918 */ /* 0x000fe20000000000 */
[----:B------:R-:W2:Y:S01]  /*0340*/  S2R R6, SR_CTAID.X ;  /* 0x0000000000067919 */ /* 0x000ea20000002500 */
[----:B------:R-:W-:Y:S01]  /*0350*/  IMAD.MOV.U32 R7, RZ, RZ, RZ ;  /* 0x000000ffff077224 */ /* 0x000fe200078e00ff */
[----:B-----5:R-:W-:-:S02]  /*0360*/  ISETP.NE.OR P0, PT, R0, RZ, !P0 ;  /* 0x000000ff0000720c */ /* 0x020fc40004705670 */
[----:B-1----:R-:W-:-:S04]  /*0370*/  ISETP.NE.AND P3, PT, R2, 0x1, PT ;  /* 0x000000010200780c */ /* 0x002fc80003f65270 */
[----:B------:R-:W-:Y:S02]  /*0380*/  P2R R0, PR, RZ, 0x8 ;  /* 0x00000008ff007803 */ /* 0x000fe40000000000 */
[----:B------:R-:W-:-:S04]  /*0390*/  SHF.R.S32.HI R0, RZ, 0x1f, R5 ;  /* 0x0000001fff007819 */ /* 0x000fc80000011405 */
[----:B------:R-:W-:Y:S01]  /*03a0*/  LEA.HI R0, R0, R5, RZ, 0x2 ;  /* 0x0000000500007211 */ /* 0x000fe200078f10ff */
[----:B------:R-:W-:Y:S01]  /*03b0*/  VOTEU.ALL UP0, P0 ;  /* 0x00000000003f7886 */ /* 0x000fe20000000000 */
[----:B------:R-:W-:Y:S01]  /*03c0*/  VOTEU.ALL UP1, P0 ;  /* 0x00000000003f7886 */ /* 0x000fe20000020000 */
[----:B------:R-:W2:Y:S01]  /*03d0*/  @P3 LDC R17, c[0x0][0x10] ;  /* 0x00000400ff113b82 */ /* 0x000ea20000000800 */
[----:B------:R-:W-:Y:S01]  /*03e0*/  LOP3.LUT R0, R0, 0xfffffffc, RZ, 0xc0, !PT ;  /* 0xfffffffc00007812 */ /* 0x000fe200078ec0ff */
[----:B0-----:R-:W-:Y:S01]  /*03f0*/  @P3 IMAD.MOV.U32 R8, RZ, RZ, R3 ;  /* 0x000000ffff083224 */ /* 0x001fe200078e0003 */
[----:B------:R-:W-:Y:S01]  /*0400*/  @!UP0 UMOV UR6, 0x400 ;  /* 0x0000040000068882 */ /* 0x000fe20000000000 */
[----:B------:R-:W-:-:S04]  /*0410*/  @!UP0 UIADD3 UR4, -UR4, 0x100000, URZ ;  /* 0x0010000004048890 */ /* 0x000fc8000fffe13f */
[----:B------:R-:W-:Y:S02]  /*0420*/  @!UP0 USHF.L.U32 UR5, UR4, 0xb, URZ ;  /* 0x0000000b04058899 */ /* 0x000fe4000800063f */
[----:B------:R-:W-:Y:S01]  /*0430*/  @!UP0 USHF.L.U32 UR4, UR4, 0x1, URZ ;  /* 0x0000000104048899 */ /* 0x000fe2000800063f */
[----:B------:R-:W-:Y:S02]  /*0440*/  @P3 IMAD.MOV.U32 R9, RZ, RZ, RZ ;  /* 0x000000ffff093224 */ /* 0x000fe400078e00ff */
[----:B------:R-:W-:Y:S01]  /*0450*/  IMAD.IADD R0, R5, 0x1, -R0 ;  /* 0x0000000105007824 */ /* 0x000fe200078e0a00 */
[----:B------:R-:W0:Y:S01]  /*0460*/  @!UP0 S2UR UR7, SR_CgaCtaId ;  /* 0x00000000000789c3 */ /* 0x000e220000008800 */
[----:B------:R-:W-:-:S03]  /*0470*/  @P3 IMAD.MOV.U32 R5, RZ, RZ, RZ ;  /* 0x000000ffff053224 */ /* 0x000fc600078e00ff */
[----:B------:R-:W-:-:S04]  /*0480*/  ISETP.NE.AND P1, PT, R0, 0x3, PT ;  /* 0x000000030000780c */ /* 0x000fc80003f25270 */
[----:B------:R-:W1:Y:S01]  /*0490*/  @!P3 LDC R11, c[0x0][0xc] ;  /* 0x00000300ff0bbb82 */ /* 0x000e620000000800 */
[----:B--2---:R-:W-:-:S04]  /*04a0*/  @P3 IMAD.WIDE.U32 R16, R6, R17, R8 ;  /* 0x0000001106103225 */ /* 0x004fc800078e0008 */
[----:B------:R-:W-:Y:S01]  /*04b0*/  @P3 IMAD.IADD R17, R17, 0x1, R5 ;  /* 0x0000000111113824 */ /* 0x000fe200078e0205 */
[----:B------:R-:W-:Y:S01]  /*04c0*/  LOP3.LUT R5, R4, 0x7f, RZ, 0xc0, !PT ;  /* 0x0000007f04057812 */ /* 0x000fe200078ec0ff */
[----:B0-----:R-:W-:Y:S01]  /*04d0*/  @!UP0 ULEA UR8, UR7, UR6, 0x18 ;  /* 0x0000000607088291 */ /* 0x001fe2000f8ec03f */
[----:B------:R-:W-:Y:S02]  /*04e0*/  VOTEU.ALL UP0, P0 ;  /* 0x00000000003f7886 */ /* 0x000fe40000000000 */
[----:B------:R-:W-:Y:S01]  /*04f0*/  ULDC UR6, c[0x0][0xc] ;  /* 0x0000030000067ab9 */ /* 0x000fe20000000800 */
[----:B------:R-:W-:Y:S01]  /*0500*/  ISETP.EQ.OR P0, PT, R0, RZ, !P1 ;  /* 0x000000ff0000720c */ /* 0x000fe20004f02670 */
[----:B------:R-:W-:-:S03]  /*0510*/  ULDC UR7, c[0x0][0x10] ;  /* 0x0000040000077ab9 */ /* 0x000fc60000000800 */
[C---:B------:R-:W-:Y:S01]  /*0520*/  ISETP.EQ.AND P0, PT, R10.reuse, RZ, P0 ;  /* 0x000000ff0a00720c */ /* 0x040fe20000702270 */
[----:B------:R-:W-:Y:S02]  /*0530*/  VIADD R10, R10, 0xffffffff ;  /* 0xffffffff0a0a7836 */ /* 0x000fe40000000000 */
[----:B-1----:R-:W-:Y:S01]  /*0540*/  @!P3 IMAD.WIDE.U32 R8, R11, R3, R6 ;  /* 0x000000030b08b225 */ /* 0x002fe200078e0006 */
[----:B------:R-:W0:Y:S02]  /*0550*/  FENCE.VIEW.ASYNC.S ;  /* 0x00000000000073c6 */ /* 0x000e240000000000 */
[----:B0-----:R-:W3:Y:S01]  /*0560*/  @!UP0 SYNCS.EXCH.64 URZ, [UR8+0x50], UR4 ;  /* 0x00005004083f85b2 */ /* 0x001ee20008000100 */
[----:B------:R-:W-:Y:S02]  /*0570*/  SEL R18, RZ, 0x1, !P0 ;  /* 0x00000001ff127807 */ /* 0x000fe40004000000 */
[----:B------:R-:W-:Y:S01]  /*0580*/  ISETP.GE.U32.AND P1, PT, R10, 0x2, PT ;  /* 0x000000020a00780c */ /* 0x000fe20003f26070 */
[----:B------:R-:W-:-:S02]  /*0590*/  @!P3 IMAD.MOV.U32 R16, RZ, RZ, R8 ;  /* 0x000000ffff10b224 */ /* 0x000fc400078e0008 */
[----:B------:R-:W-:Y:S01]  /*05a0*/  @!P3 IMAD.MOV.U32 R17, RZ, RZ, R9 ;  /* 0x000000ffff11b224 */ /* 0x000fe200078e0009 */
[----:B------:R-:W-:Y:S01]  /*05b0*/  SEL R18, R18, 0x2, P1 ;  /* 0x0000000212127807 */ /* 0x000fe20000800000 */
[----:B------:R0:W3:Y:S01]  /*05c0*/  @!UP1 SYNCS.EXCH.64 URZ, [UR8+0x58], UR4 ;  /* 0x00005804083f95b2 */ /* 0x0000e20008000100 */
[----:B------:R-:W-:Y:S01]  /*05d0*/  NOP ;  /* 0x0000000000007918 */ /* 0x000fe20000000000 */
[----:B0-----:R-:W-:-:S03]  /*05e0*/  UIMAD.WIDE.U32 UR4, UR6, UR7, URZ ;  /* 0x00000007060472a5 */ /* 0x001fc6000f8e003f */
[----:B------:R-:W-:Y:S02]  /*05f0*/  ULDC UR6, c[0x0][0x14] ;  /* 0x0000050000067ab9 */ /* 0x000fe40000000800 */
[----:B------:R-:W-:Y:S02]  /*0600*/  UIMAD.WIDE.U32 UR38, UR4, UR6, URZ ;  /* 0x00000006042672a5 */ /* 0x000fe4000f8e003f */
[----:B------:R-:W-:-:S04]  /*0610*/  UIMAD UR41, UR5, UR6, URZ ;  /* 0x00000006052972a4 */ /* 0x000fc8000f8e023f */
[----:B------:R-:W-:Y:S01]  /*0620*/  UIADD3 UR41, UR39, UR41, URZ ;  /* 0x0000002927297290 */ /* 0x000fe2000fffe03f */
[----:B---34-:R-:W-:Y:S06]  /*0630*/  BAR.SYNC.DEFER_BLOCKING 0x0 ;  /* 0x0000000000007b1d */ /* 0x018fec0000010000 */
[----:B------:R-:W-:Y:S05]  /*0640*/  @!P2 BRA `(.L_x_3) ;  /* 0x0000003c0074a947 */ /* 0x000fea0003800000 */
[----:B------:R-:W-:-:S13]  /*0650*/  ISETP.GT.U32.AND P0, PT, R10, 0x1, PT ;  /* 0x000000010a00780c */ /* 0x000fda0003f04070 */
[----:B------:R-:W-:Y:S05]  /*0660*/  @P0 EXIT ;  /* 0x000000000000094d */ /* 0x000fea0003800000 */
[----:B------:R-:W-:Y:S01]  /*0670*/  ULDC.64 UR4, c[0x0][0x650] ;  /* 0x0001940000047ab9 */ /* 0x000fe20000000a00 */
[----:B------:R-:W-:Y:S01]  /*0680*/  PRMT R0, RZ, 0x7610, R0 ;  /* 0x00007610ff007816 */ /* 0x000fe20000000000 */
[----:B------:R-:W-:Y:S01]  /*0690*/  IMAD.MOV.U32 R65, RZ, RZ, -0x1 ;  /* 0xffffffffff417424 */ /* 0x000fe200078e00ff */
[----:B------:R-:W-:Y:S01]  /*06a0*/  ISETP.GE.U32.AND P0, PT, R16, UR4, PT ;  /* 0x0000000410007c0c */ /* 0x000fe2000bf06070 */
[----:B------:R-:W-:Y:S02]  /*06b0*/  IMAD.MOV.U32 R66, RZ, RZ, -0x1 ;  /* 0xffffffffff427424 */ /* 0x000fe400078e00ff */
[----:B------:R-:W-:Y:S01]  /*06c0*/  IMAD.MOV.U32 R67, RZ, RZ, -0x1 ;  /* 0xffffffffff437424 */ /* 0x000fe200078e00ff */
[----:B------:R-:W-:-:S13]  /*06d0*/  ISETP.GE.U32.AND.EX P0, PT, R17, UR5, PT, P0 ;  /* 0x0000000511007c0c */ /* 0x000fda000bf06100 */
[----:B------:R-:W-:Y:S05]  /*06e0*/  @P0 BRA `(.L_x_4) ;  /* 0x0000000400540947 */ /* 0x000fea0003800000 */
[----:B------:R-:W0:Y:S01]  /*06f0*/  LDC.64 R20, c[0x0][0x628] ;  /* 0x00018a00ff147b82 */ /* 0x000e220000000a00 */
[----:B------:R-:W-:Y:S02]  /*0700*/  IMAD.MOV.U32 R8, RZ, RZ, R16 ;  /* 0x000000ffff087224 */ /* 0x000fe400078e0010 */
[----:B------:R-:W-:-:S05]  /*0710*/  IMAD.MOV.U32 R9, RZ, RZ, R17 ;  /* 0x000000ffff097224 */ /* 0x000fca00078e0011 */
[----:B------:R-:W1:Y:S08]  /*0720*/  LDC R0, c[0x0][0x630] ;  /* 0x00018c00ff007b82 */ /* 0x000e700000000800 */
[----:B------:R-:W2:Y:S01]  /*0730*/  LDC.64 R22, c[0x0][0x620] ;  /* 0x00018800ff167b82 */ /* 0x000ea20000000a00 */
[----:B0-----:R-:W-:-:S04]  /*0740*/  ISETP.NE.U32.AND P0, PT, R20, RZ, PT ;  /* 0x000000ff1400720c */ /* 0x001fc80003f05070 */
[----:B------:R-:W-:-:S13]  /*0750*/  ISETP.NE.AND.EX P0, PT, R21, RZ, PT, P0 ;  /* 0x000000ff1500720c */ /* 0x000fda0003f05300 */
[----:B-12---:R-:W-:Y:S05]  /*0760*/  @!P0 BRA `(.L_x_5) ;  /* 0x0000000000288947 */ /* 0x006fea0003800000 */
[----:B------:R-:W0:Y:S02]  /*0770*/  LDC R13, c[0x0][0x634] ;  /* 0x00018d00ff0d7b82 */ /* 0x000e240000000800 */
[----:B0-----:R-:W-:-:S05]  /*0780*/  IADD3 R13, P0, R16, R13, RZ ;  /* 0x0000000d100d7210 */ /* 0x001fca0007f1e0ff */
[----:B------:R-:W-:-:S04]  /*0790*/  IMAD.X R15, RZ, RZ, R17, P0 ;  /* 0x000000ffff0f7224 */ /* 0x000fc800000e0611 */
[----:B------:R-:W-:-:S04]  /*07a0*/  IMAD.WIDE.U32 R8, R15, R20, RZ ;  /* 0x000000140f087225 */ /* 0x000fc800078e00ff */
[----:B------:R-:W-:-:S04]  /*07b0*/  IMAD.WIDE.U32 R10, P0, R13, R21, R8 ;  /* 0x000000150d0a7225 */ /* 0x000fc80007800008 */
[----:B------:R-:W-:-:S04]  /*07c0*/  IMAD.WIDE.U32 R8, R13, R20, RZ ;  /* 0x000000140d087225 */ /* 0x000fc800078e00ff */
[----:B------:R-:W-:Y:S01]  /*07d0*/  IMAD.X R13, RZ, RZ, RZ, P0 ;  /* 0x000000ffff0d7224 */ /* 0x000fe200000e06ff */
[----:B------:R-:W-:Y:S01]  /*07e0*/  IADD3 RZ, P0, R9, R10, RZ ;  /* 0x0000000a09ff7210 */ /* 0x000fe20007f1e0ff */
[----:B------:R-:W-:-:S04]  /*07f0*/  IMAD.MOV.U32 R12, RZ, RZ, R11 ;  /* 0x000000ffff0c7224 */ /* 0x000fc800078e000b */
[----:B------:R-:W-:-:S08]  /*0800*/  IMAD.WIDE.U32.X R8, R15, R21, R12, P0 ;  /* 0x000000150f087225 */ /* 0x000fd000000e040c */
.L_x_5:
[-CC-:B------:R-:W-:Y:S01]  /*0810*/  SHF.R.U64 R67, R8, R0.reuse, R9.reuse ;  /* 0x0000000008437219 */ /* 0x180fe20000001209 */
[----:B------:R-:W0:Y:S01]  /*0820*/  LDC R12, c[0x0][0x618] ;  /* 0x00018600ff0c7b82 */ /* 0x000e220000000800 */
[----:B------:R-:W-:Y:S01]  /*0830*/  SHF.R.U32.HI R7, RZ, R0, R9 ;  /* 0x00000000ff077219 */ /* 0x000fe20000011609 */
[----:B------:R-:W-:Y:S01]  /*0840*/  ULDC UR4, c[0x0][0x150] ;  /* 0x0000540000047ab9 */ /* 0x000fe20000000800 */
[----:B------:R-:W-:Y:S02]  /*0850*/  IADD3 R11, P0, RZ, -R67, RZ ;  /* 0x80000043ff0b7210 */ /* 0x000fe40007f1e0ff */
[----:B------:R-:W-:-:S03]  /*0860*/  I2FP.F32.U32 R0, R6 ;  /* 0x0000000600007245 */ /* 0x000fc60000201000 */
[----:B------:R-:W1:Y:S01]  /*0870*/  LDC.64 R30, c[0x0][0x640] ;  /* 0x00019000ff1e7b82 */ /* 0x000e620000000a00 */
[----:B------:R-:W-:Y:S02]  /*0880*/  IMAD.X R13, RZ, RZ, ~R7, P0 ;  /* 0x000000ffff0d7224 */ /* 0x000fe400000e0e07 */
[----:B------:R-:W-:Y:S01]  /*0890*/  FMUL R0, R0, UR4 ;  /* 0x0000000400007c20 */ /* 0x000fe20008400000 */
[----:B------:R-:W-:Y:S01]  /*08a0*/  IMAD.WIDE.U32 R8, R11, R22, R16 ;  /* 0x000000160b087225 */ /* 0x000fe200078e0010 */
[----:B------:R-:W-:-:S03]  /*08b0*/  ULDC UR4, c[0x0][0x154] ;  /* 0x0000550000047ab9 */ /* 0x000fc60000000800 */
[----:B------:R-:W-:Y:S01]  /*08c0*/  IMAD R10, R13, R22, RZ ;  /* 0x000000160d0a7224 */ /* 0x000fe200078e02ff */
[----:B------:R-:W2:Y:S01]  /*08d0*/  LDC R7, c[0x0][0x144] ;  /* 0x00005100ff077b82 */ /* 0x000ea20000000800 */
[----:B------:R-:W3:Y:S02]  /*08e0*/  F2I.U32.TRUNC.NTZ R0, R0 ;  /* 0x0000000000007305 */ /* 0x000ee4000020f000 */
[----:B------:R-:W-:-:S04]  /*08f0*/  IMAD R11, R11, R23, R10 ;  /* 0x000000170b0b7224 */ /* 0x000fc800078e020a */
[----:B------:R-:W-:Y:S01]  /*0900*/  IMAD.IADD R9, R9, 0x1, R11 ;  /* 0x0000000109097824 */ /* 0x000fe200078e020b */
[----:B------:R-:W4:Y:S01]  /*0910*/  LDC R24, c[0x0][0x608] ;  /* 0x00018200ff187b82 */ /* 0x000f220000000800 */
[----:B------:R-:W-:-:S03]  /*0920*/  IMAD.MOV.U32 R11, RZ, RZ, -0x1 ;  /* 0xffffffffff0b7424 */ /* 0x000fc600078e00ff */
[-CC-:B0-----:R-:W-:Y:S02]  /*0930*/  SHF.R.U64 R22, R8, R12.reuse, R9.reuse ;  /* 0x0000000c08167219 */ /* 0x181fe40000001209 */
[----:B------:R-:W-:Y:S02]  /*0940*/  I2FP.F32.U32 R8, R3 ;  /* 0x0000000300087245 */ /* 0x000fe40000201000 */
[----:B------:R-:W0:Y:S01]  /*0950*/  LDC R28, c[0x0][0x658] ;  /* 0x00019600ff1c7b82 */ /* 0x000e220000000800 */
[----:B-1----:R-:W-:Y:S01]  /*0960*/  ISETP.NE.U32.AND P0, PT, R30, RZ, PT ;  /* 0x000000ff1e00720c */ /* 0x002fe20003f05070 */
[----:B---3--:R-:W-:Y:S02]  /*0970*/  IMAD.MOV R10, RZ, RZ, -R0 ;  /* 0x000000ffff0a7224 */ /* 0x008fe400078e0a00 */
[----:B------:R-:W-:Y:S01]  /*0980*/  FMUL R8, R8, UR4 ;  /* 0x0000000408087c20 */ /* 0x000fe20008400000 */
[----:B------:R-:W-:Y:S02]  /*0990*/  SHF.R.U32.HI R9, RZ, R12, R9 ;  /* 0x0000000cff097219 */ /* 0x000fe40000011609 */
[----:B------:R-:W-:Y:S01]  /*09a0*/  ISETP.NE.AND.EX P0, PT, R31, RZ, PT, P0 ;  /* 0x000000ff1f00720c */ /* 0x000fe20003f05300 */
[----:B------:R1:W3:Y:S01]  /*09b0*/  F2I.U32.TRUNC.NTZ R15, R8 ;  /* 0x00000008000f7305 */ /* 0x0002e2000020f000 */
[----:B------:R-:W1:Y:S01]  /*09c0*/  LDC R20, c[0x0][0x148] ;  /* 0x00005200ff147b82 */ /* 0x000e620000000800 */
[----:B--2---:R-:W-:-:S07]  /*09d0*/  IMAD R0, R7, R10, R6 ;  /* 0x0000000a07007224 */ /* 0x004fce00078e0206 */
[----:B------:R-:W2:Y:S01]  /*09e0*/  LDC R26, c[0x0][0x600] ;  /* 0x00018000ff1a7b82 */ /* 0x000ea20000000800 */
[-CC-:B----4-:R-:W-:Y:S02]  /*09f0*/  SHF.R.U64 R32, R22, R24.reuse, R9.reuse ;  /* 0x0000001816207219 */ /* 0x190fe40000001209 */
[----:B------:R-:W-:Y:S01]  /*0a00*/  SHF.R.U32.HI R7, RZ, R24, R9 ;  /* 0x00000018ff077219 */ /* 0x000fe20000011609 */
[----:B------:R-:W-:-:S04]  /*0a10*/  IMAD.MOV.U32 R9, RZ, RZ, 0x1 ;  /* 0x00000001ff097424 */ /* 0x000fc800078e00ff */
[----:B------:R-:W4:Y:S01]  /*0a20*/  LDC R21, c[0x0][0x648] ;  /* 0x00019200ff157b82 */ /* 0x000f220000000800 */
[-C--:B0-----:R-:W-:Y:S02]  /*0a30*/  SHF.L.U32 R6, R11, R28.reuse, RZ ;  /* 0x0000001c0b067219 */ /* 0x081fe400000006ff */
[--C-:B------:R-:W-:Y:S02]  /*0a40*/  SHF.R.U64 R24, R32, R28, R7.reuse ;  /* 0x0000001c20187219 */ /* 0x100fe40000001207 */
[----:B------:R-:W-:Y:S02]  /*0a50*/  LOP3.LUT R13, RZ, R6, RZ, 0x33, !PT ;  /* 0x00000006ff0d7212 */ /* 0x000fe400078e33ff */
[-C--:B------:R-:W-:Y:S01]  /*0a60*/  SHF.R.U32.HI R7, RZ, R28.reuse, R7 ;  /* 0x0000001cff077219 */ /* 0x080fe20000011607 */
[----:B------:R-:W0:Y:S01]  /*0a70*/  LDC R23, c[0x0][0x638] ;  /* 0x00018e00ff177b82 */ /* 0x000e220000000800 */
[----:B------:R-:W-:Y:S01]  /*0a80*/  SHF.L.U32 R12, R9, R28, RZ ;  /* 0x0000001c090c7219 */ /* 0x000fe200000006ff */
[----:B------:R-:W-:-:S06]  /*0a90*/  IMAD.MOV.U32 R6, RZ, RZ, R24 ;  /* 0x000000ffff067224 */ /* 0x000fcc00078e0018 */
[----:B------:R-:W0:Y:S01]  /*0aa0*/  LDC R65, c[0x0][0x610] ;  /* 0x00018400ff417b82 */ /* 0x000e220000000800 */
[----:B-1-3--:R-:W-:Y:S05]  /*0ab0*/  @!P0 BRA `(.L_x_6) ;  /* 0x0000000000288947 */ /* 0x00afea0003800000 */
[----:B------:R-:W1:Y:S02]  /*0ac0*/  LDC R11, c[0x0][0x64c] ;  /* 0x00019300ff0b7b82 */ /* 0x000e640000000800 */
[----:B-1----:R-:W-:-:S05]  /*0ad0*/  IADD3 R11, P0, R24, R11, RZ ;  /* 0x0000000b180b7210 */ /* 0x002fca0007f1e0ff */
        /* <DEDUP_REMOVED lines=8> */
.L_x_6:
[----:B----4-:R-:W-:Y:S01]  /*0b60*/  SHF.R.U64 R6, R6, R21, R7 ;  /* 0x0000001506067219 */ /* 0x010fe20000001207 */
[----:B--2---:R-:W-:Y:S01]  /*0b70*/  VIADD R7, R26, 0xffffffff ;  /* 0xffffffff1a077836 */ /* 0x004fe20000000000 */
[----:B------:R-:W-:Y:S01]  /*0b80*/  LOP3.LUT R13, R32, R13, RZ, 0xc0, !PT ;  /* 0x0000000d200d7212 */ /* 0x000fe200078ec0ff */
[----:B------:R-:W-:Y:S02]  /*0b90*/  IMAD.MOV R15, RZ, RZ, -R15 ;  /* 0x000000ffff0f7224 */ /* 0x000fe400078e0a0f */
[----:B------:R-:W-:Y:S02]  /*0ba0*/  IMAD.MOV R8, RZ, RZ, -R6 ;  /* 0x000000ffff087224 */ /* 0x000fe400078e0a06 */
[----:B------:R-:W-:Y:S01]  /*0bb0*/  IMAD R13, R12, R6, R13 ;  /* 0x000000060c0d7224 */ /* 0x000fe200078e020d */
[----:B------:R-:W-:Y:S01]  /*0bc0*/  LOP3.LUT R6, R22, R7, RZ, 0xc0, !PT ;  /* 0x0000000716067212 */ /* 0x000fe200078ec0ff */
[----:B------:R-:W-:Y:S02]  /*0bd0*/  @P3 IMAD R0, R20, R15, R3 ;  /* 0x0000000f14003224 */ /* 0x000fe400078e0203 */
[----:B0-----:R-:W-:-:S02]  /*0be0*/  IMAD R3, R8, R23, R24 ;  /* 0x0000001708037224 */ /* 0x001fc400078e0218 */
[----:B------:R-:W-:Y:S02]  /*0bf0*/  IMAD R65, R13, R65, R0 ;  /* 0x000000410d417224 */ /* 0x000fe400078e0200 */
[----:B------:R-:W-:Y:S02]  /*0c00*/  IMAD R6, R3, R26, R6 ;  /* 0x0000001a03067224 */ /* 0x000fe400078e0206 */
[----:B------:R-:W-:-:S03]  /*0c10*/  IMAD.MOV.U32 R0, RZ, RZ, 0x1 ;  /* 0x00000001ff007424 */ /* 0x000fc600078e00ff */
[----:B------:R-:W-:Y:S02]  /*0c20*/  SEL R66, R6, R65, !P3 ;  /* 0x0000004106427207 */ /* 0x000fe40005800000 */
[----:B------:R-:W-:-:S07]  /*0c30*/  SEL R65, R65, R6, !P3 ;  /* 0x0000000641417207 */ /* 0x000fce0005800000 */
.L_x_4:
[----:B------:R-:W-:-:S08]  /*0c40*/  NOP ;  /* 0x0000000000007918 */ /* 0x000fd00000000000 */
[----:B------:R-:W0:Y:S02]  /*0c50*/  USETMAXREG.TRY_ALLOC.CTAPOOL UP0, 0xe8 ;  /* 0x000000e8000079c8 */ /* 0x000e240008000600 */
[----:B0-----:R-:W-:-:S13]  /*0c60*/  PLOP3.LUT P0, PT, PT, PT, UP0, 0x80, 0x0 ;  /* 0x000000000000781c */ /* 0x001fda0003f0f008 */
[----:B------:R-:W-:Y:S05]  /*0c70*/  @!P0 BRA `(.L_x_4) ;  /* 0xfffffffc00f08947 */ /* 0x000fea000383ffff */
[----:B------:R-:W-:Y:S01]  /*0c80*/  ULDC.64 UR4, c[0x0][0x598] ;  /* 0x0001660000047ab9 */ /* 0x000fe20000000a00 */
[----:B------:R-:W-:Y:S01]  /*0c90*/  ULDC.64 UR36, c[0x0][0x208] ;  /* 0x0000820000247ab9 */ /* 0x000fe20000000a00 */
[----:B------:R-:W-:-:S04]  /*0ca0*/  ISETP.NE.U32.AND P0, PT, RZ, UR4, PT ;  /* 0x00000004ff007c0c */ /* 0x000fc8000bf05070 */
[----:B------:R-:W-:-:S13]  /*0cb0*/  ISETP.NE.AND.EX P0, PT, RZ, UR5, PT, P0 ;  /* 0x00000005ff007c0c */ /* 0x000fda000bf05300 */
[----:B------:R-:W-:Y:S05]  /*0cc0*/  @!P0 BRA `(.L_x_7) ;  /* 0x00000000001c8947 */ /* 0x000fea0003800000 */
[----:B------:R-:W0:Y:S02]  /*0cd0*/  LDC.64 R6, c[0x0][0x598] ;  /* 0x00016600ff067b82 */ /* 0x000e240000000a00 */
[----:B0-----:R-:W2:Y:S02]  /*0ce0*/  LDG.E.64 R6, desc[UR36][R6.64] ;  /* 0x0000002406067981 */ /* 0x001ea4000c1e1b00 */
[----:B--2---:R-:W-:-:S04]  /*0cf0*/  ISETP.NE.U32.AND P0, PT, R6, RZ, PT ;  /* 0x000000ff0600720c */ /* 0x004fc80003f05070 */
[----:B------:R-:W-:-:S13]  /*0d00*/  ISETP.NE.AND.EX P0, PT, R7, RZ, PT, P0 ;  /* 0x000000ff0700720c */ /* 0x000fda0003f05300 */
[----:B------:R-:W-:Y:S05]  /*0d10*/  @!P0 BRA `(.L_x_7) ;  /* 0x0000000000088947 */ /* 0x000fea0003800000 */
[----:B------:R0:W5:Y:S01]  /*0d20*/  LD.E R19, desc[UR36][R6.64] ;  /* 0x0000002406137980 */ /* 0x000162000c101900 */
[----:B------:R-:W-:Y:S05]  /*0d30*/  BRA `(.L_x_8) ;  /* 0x0000000000247947 */ /* 0x000fea0003800000 */
.L_x_7:
[----:B------:R-:W-:Y:S02]  /*0d40*/  ULDC.64 UR4, c[0x0][0x588] ;  /* 0x0001620000047ab9 */ /* 0x000fe40000000a00 */
[----:B------:R-:W-:-:S04]  /*0d50*/  ISETP.NE.U32.AND P0, PT, RZ, UR4, PT ;  /* 0x00000004ff007c0c */ /* 0x000fc8000bf05070 */
[----:B------:R-:W-:-:S13]  /*0d60*/  ISETP.NE.AND.EX P0, PT, RZ, UR5, PT, P0 ;  /* 0x00000005ff007c0c */ /* 0x000fda000bf05300 */
[----:B------:R-:W-:Y:S05]  /*0d70*/  @!P0 BRA `(.L_x_9) ;  /* 0x00000000000c8947 */ /* 0x000fea0003800000 */
[----:B------:R-:W0:Y:S02]  /*0d80*/  LDC.64 R6, c[0x0][0x588] ;  /* 0x00016200ff067b82 */ /* 0x000e240000000a00 */
[----:B0-----:R1:W5:Y:S01]  /*0d90*/  LDG.E R19, desc[UR36][R6.64] ;  /* 0x0000002406137981 */ /* 0x001362000c1e1900 */
[----:B------:R-:W-:Y:S05]  /*0da0*/  BRA `(.L_x_8) ;  /* 0x0000000000087947 */ /* 0x000fea0003800000 */
.L_x_9:
[----:B------:R-:W-:Y:S02]  /*0db0*/  ULDC UR4, c[0x0][0x580] ;  /* 0x0001600000047ab9 */ /* 0x000fe40000000800 */
[----:B------:R-:W-:-:S07]  /*0dc0*/  IMAD.U32 R19, RZ, RZ, UR4 ;  /* 0x00000004ff137e24 */ /* 0x000fce000f8e00ff */
.L_x_8:
[----:B------:R-:W-:Y:S02]  /*0dd0*/  ULDC.64 UR4, c[0x0][0x5a0] ;  /* 0x0001680000047ab9 */ /* 0x000fe40000000a00 */
[----:B------:R-:W-:-:S04]  /*0de0*/  ISETP.NE.U32.AND P0, PT, RZ, UR4, PT ;  /* 0x00000004ff007c0c */ /* 0x000fc8000bf05070 */
[----:B------:R-:W-:-:S13]  /*0df0*/  ISETP.NE.AND.EX P0, PT, RZ, UR5, PT, P0 ;  /* 0x00000005ff007c0c */ /* 0x000fda000bf05300 */
[----:B------:R-:W-:Y:S05]  /*0e00*/  @!P0 BRA `(.L_x_10) ;  /* 0x00000000001c8947 */ /* 0x000fea0003800000 */
[----:B01----:R-:W0:Y:S02]  /*0e10*/  LDC.64 R6, c[0x0][0x5a0] ;  /* 0x00016800ff067b82 */ /* 0x003e240000000a00 */
[----:B0-----:R-:W2:Y:S02]  /*0e20*/  LDG.E.64 R6, desc[UR36][R6.64] ;  /* 0x0000002406067981 */ /* 0x001ea4000c1e1b00 */
[----:B--2---:R-:W-:-:S04]  /*0e30*/  ISETP.NE.U32.AND P0, PT, R6, RZ, PT ;  /* 0x000000ff0600720c */ /* 0x004fc80003f05070 */
[----:B------:R-:W-:-:S13]  /*0e40*/  ISETP.NE.AND.EX P0, PT, R7, RZ, PT, P0 ;  /* 0x000000ff0700720c */ /* 0x000fda0003f05300 */
[----:B------:R-:W-:Y:S05]  /*0e50*/  @!P0 BRA `(.L_x_10) ;  /* 0x0000000000088947 */ /* 0x000fea0003800000 */
[----:B------:R0:W5:Y:S01]  /*0e60*/  LD.E R56, desc[UR36][R6.64] ;  /* 0x0000002406387980 */ /* 0x000162000c101900 */
[----:B------:R-:W-:Y:S05]  /*0e70*/  BRA `(.L_x_11) ;  /* 0x0000000000247947 */ /* 0x000fea0003800000 */
.L_x_10:
[----:B------:R-:W-:Y:S02]  /*0e80*/  ULDC.64 UR4, c[0x0][0x590] ;  /* 0x0001640000047ab9 */ /* 0x000fe40000000a00 */
[----:B------:R-:W-:-:S04]  /*0e90*/  ISETP.NE.U32.AND P0, PT, RZ, UR4, PT ;  /* 0x00000004ff007c0c */ /* 0x000fc8000bf05070 */
[----:B------:R-:W-:-:S13]  /*0ea0*/  ISETP.NE.AND.EX P0, PT, RZ, UR5, PT, P0 ;  /* 0x00000005ff007c0c */ /* 0x000fda000bf05300 */
[----:B------:R-:W-:Y:S05]  /*0eb0*/  @!P0 BRA `(.L_x_12) ;  /* 0x00000000000c8947 */ /* 0x000fea0003800000 */
[----:B------:R-:W2:Y:S02]  /*0ec0*/  LDC.64 R56, c[0x0][0x590] ;  /* 0x00016400ff387b82 */ /* 0x000ea40000000a00 */
[----:B--2---:R2:W5:Y:S01]  /*0ed0*/  LDG.E R56, desc[UR36][R56.64] ;  /* 0x0000002438387981 */ /* 0x004562000c1e1900 */
[----:B------:R-:W-:Y:S05]  /*0ee0*/  BRA `(.L_x_11) ;  /* 0x0000000000087947 */ /* 0x000fea0003800000 */
.L_x_12:
[----:B------:R-:W-:Y:S02]  /*0ef0*/  ULDC UR4, c[0x0][0x584] ;  /* 0x0001610000047ab9 */ /* 0x000fe40000000800 */
[----:B------:R-:W-:-:S07]  /*0f00*/  IMAD.U32 R56, RZ, RZ, UR4 ;  /* 0x00000004ff387e24 */ /* 0x000fce000f8e00ff */
.L_x_11:
[----:B------:R-:W-:-:S13]  /*0f10*/  LOP3.LUT P0, RZ, R0, 0xff, RZ, 0xc0, !PT ;  /* 0x000000ff00ff7812 */ /* 0x000fda000780c0ff */
[----:B------:R-:W-:Y:S05]  /*0f20*/  @!P0 EXIT ;  /* 0x000000000000894d */ /* 0x000fea0003800000 */
[----:B------:R-:W3:Y:S01]  /*0f30*/  LDC R58, c[0x0][0x658] ;  /* 0x00019600ff3a7b82 */ /* 0x000ee20000000800 */
[----:B------:R-:W-:Y:S01]  /*0f40*/  LOP3.LUT R14, R14, 0x1, RZ, 0xc0, !PT ;  /* 0x000000010e0e7812 */ /* 0x000fe200078ec0ff */
[----:B------:R-:W-:Y:S01]  /*0f50*/  ULDC.64 UR6, c[0x0][0x288] ;  /* 0x0000a20000067ab9 */ /* 0x000fe20000000a00 */
[----:B------:R-:W-:Y:S01]  /*0f60*/  SHF.R.U32.HI R0, RZ, 0x2, R4 ;  /* 0x00000002ff007819 */ /* 0x000fe20000011604 */
[----:B------:R-:W-:Y:S01]  /*0f70*/  UIADD3 UR4, UR7, 0xff, URZ ;  /* 0x000000ff07047890 */ /* 0x000fe2000fffe03f */
[----:B------:R-:W-:Y:S01]  /*0f80*/  SHF.R.U32.HI R5, RZ, 0x1, R5 ;  /* 0x00000001ff057819 */ /* 0x000fe20000011605 */
[----:B------:R-:W-:Y:S01]  /*0f90*/  IMAD.SHL.U32 R3, R14, 0x40, RZ ;  /* 0x000000400e037824 */ /* 0x000fe200078e00ff */
[----:B------:R-:W-:Y:S01]  /*0fa0*/  LOP3.LUT R0, R0, 0x7, RZ, 0xc0, !PT ;  /* 0x0000000700007812 */ /* 0x000fe200078ec0ff */
[----:B------:R-:W4:Y:S01]  /*0fb0*/  LDC R61, c[0x0][0x600] ;  /* 0x00018000ff3d7b82 */ /* 0x000f220000000800 */
[----:B------:R-:W-:Y:S01]  /*0fc0*/  USHF.R.S32.HI UR5, URZ, 0x1f, UR4 ;  /* 0x0000001f3f057899 */ /* 0x000fe20008011404 */
[----:B------:R-:W-:Y:S01]  /*0fd0*/  LOP3.LUT R5, R5, 0x30, RZ, 0xc0, !PT ;  /* 0x0000003005057812 */ /* 0x000fe200078ec0ff */
[----:B01----:R-:W-:Y:S01]  /*0fe0*/  IMAD.MOV.U32 R7, RZ, RZ, 0x1 ;  /* 0x00000001ff077424 */ /* 0x003fe200078e00ff */
[--C-:B------:R-:W-:Y:S01]  /*0ff0*/  LOP3.LUT R22, R3, 0x40, R0.reuse, 0xe2, !PT ;  /* 0x0000004003167812 */ /* 0x100fe200078ee200 */
[----:B------:R-:W-:Y:S01]  /*1000*/  ULEA.HI UR5, UR5, UR4, URZ, 0x8 ;  /* 0x0000000405057291 */ /* 0x000fe2000f8f403f */
[-C--:B------:R-:W-:Y:S01]  /*1010*/  IADD3 R3, RZ, -R5.reuse, -R0 ;  /* 0x80000005ff037210 */ /* 0x080fe20007ffe800 */
[----:B------:R-:W-:Y:S01]  /*1020*/  IMAD.U32 R6, RZ, RZ, UR6 ;  /* 0x00000006ff067e24 */ /* 0x000fe2000f8e00ff */
[----:B------:R-:W-:Y:S01]  /*1030*/  LOP3.LUT R22, R22, R5, RZ, 0xfc, !PT ;  /* 0x0000000516167212 */ /* 0x000fe200078efcff */
[----:B------:R-:W-:Y:S01]  /*1040*/  USHF.R.S32.HI UR43, URZ, 0x8, UR5 ;  /* 0x000000083f2b7899 */ /* 0x000fe20008011405 */
[----:B------:R-:W-:Y:S01]  /*1050*/  IMAD.MOV.U32 R5, RZ, RZ, -0x1 ;  /* 0xffffffffff057424 */ /* 0x000fe200078e00ff */
[----:B--2---:R-:W-:Y:S01]  /*1060*/  LOP3.LUT R57, R4, 0x3, RZ, 0xc0, !PT ;  /* 0x0000000304397812 */ /* 0x004fe200078ec0ff */
[----:B------:R-:W-:Y:S01]  /*1070*/  IMAD R3, R14, -0x40, R3 ;  /* 0xffffffc00e037824 */ /* 0x000fe200078e0203 */
[----:B------:R-:W-:Y:S01]  /*1080*/  UISETP.LT.AND UP0, UPT, UR43, 0x1, UPT ;  /* 0x000000012b00788c */ /* 0x000fe2000bf01270 */
[C---:B------:R-:W-:Y:S01]  /*1090*/  LOP3.LUT R60, R4.reuse, 0x80, RZ, 0xc0, !PT ;  /* 0x00000080043c7812 */ /* 0x040fe200078ec0ff */
[----:B------:R-:W-:Y:S01]  /*10a0*/  ULDC UR4, c[0x0][0x284] ;  /* 0x0000a10000047ab9 */ /* 0x000fe20000000800 */
[-C--:B---3--:R-:W-:Y:S01]  /*10b0*/  SHF.L.U32 R5, R5, R58.reuse, RZ ;  /* 0x0000003a05057219 */ /* 0x088fe200000006ff */
[----:B------:R-:W-:Y:S01]  /*10c0*/  USEL UR44, UR43, 0x1, UP0 ;  /* 0x000000012b2c7887 */ /* 0x000fe20008000000 */
[----:B------:R-:W-:Y:S01]  /*10d0*/  IMAD R57, R57, -0x2, R6 ;  /* 0xfffffffe39397824 */ /* 0x000fe200078e0206 */
[----:B------:R-:W-:Y:S01]  /*10e0*/  SHF.L.U32 R58, R7, R58, RZ ;  /* 0x0000003a073a7219 */ /* 0x000fe200000006ff */
[----:B------:R-:W-:Y:S01]  /*10f0*/  IMAD.SHL.U32 R59, R4, 0x2, RZ ;  /* 0x00000002043b7824 */ /* 0x000fe200078e00ff */
[----:B------:R-:W-:Y:S01]  /*1100*/  SHF.R.U32.HI R60, RZ, 0x7, R60 ;  /* 0x00000007ff3c7819 */ /* 0x000fe2000001163c */
[----:B------:R-:W-:Y:S01]  /*1110*/  VIADD R63, R3, UR4 ;  /* 0x00000004033f7c36 */ /* 0x000fe20008000000 */
[----:B------:R-:W-:Y:S01]  /*1120*/  LOP3.LUT R62, RZ, R5, RZ, 0x33, !PT ;  /* 0x00000005ff3e7212 */ /* 0x000fe200078e33ff */
[----:B----4-:R-:W-:Y:S01]  /*1130*/  VIADD R61, R61, 0xffffffff ;  /* 0xffffffff3d3d7836 */ /* 0x010fe20000000000 */
[----:B------:R-:W-:Y:S01]  /*1140*/  UIADD3 UR44, UR43, -UR44, URZ ;  /* 0x8000002c2b2c7290 */ /* 0x000fe2000fffe03f */
[----:B------:R-:W-:Y:S01]  /*1150*/  IMAD.MOV.U32 R23, RZ, RZ, RZ ;  /* 0x000000ffff177224 */ /* 0x000fe200078e00ff */
[----:B------:R-:W-:Y:S01]  /*1160*/  UMOV UR40, URZ ;  /* 0x0000003f00287c82 */ /* 0x000fe20008000000 */
[----:B------:R-:W-:-:S09]  /*1170*/  UMOV UR42, URZ ;  /* 0x0000003f002a7c82 */ /* 0x000fd20008000000 */
.L_x_98:
[----:B0-----:R-:W0:Y:S01]  /*1180*/  SHFL.IDX PT, R0, R60, RZ, 0x1f ;  /* 0x00001fff3c007589 */ /* 0x001e2200000e0000 */
[----:B------:R-:W1:Y:S01]  /*1190*/  S2UR UR7, SR_CgaCtaId ;  /* 0x00000000000779c3 */ /* 0x000e620000008800 */
[----:B------:R-:W-:Y:S01]  /*11a0*/  UMOV UR6, 0x400 ;  /* 0x0000040000067882 */ /* 0x000fe20000000000 */
[----:B0-----:R-:W-:Y:S01]  /*11b0*/  R2UR UR4, R0 ;  /* 0x00000000000472ca */ /* 0x001fe200000e0000 */
[----:B-1----:R-:W-:-:S12]  /*11c0*/  ULEA UR6, UR7, UR6, 0x18 ;  /* 0x0000000607067291 */ /* 0x002fd8000f8ec03f */
[----:B------:R-:W-:-:S04]  /*11d0*/  ULEA.HI UR5, UR4, UR4, URZ, 0x1 ;  /* 0x0000000404057291 */ /* 0x000fc8000f8f083f */
[----:B------:R-:W-:-:S04]  /*11e0*/  ULOP3.LUT UR5, UR5, 0x7fffe, URZ, 0xc0, !UPT ;  /* 0x0007fffe05057892 */ /* 0x000fc8000f8ec03f */
[----:B------:R-:W-:-:S03]  /*11f0*/  UIADD3 UR5, UR4, -UR5, URZ ;  /* 0x8000000504057290 */ /* 0x000fc6000fffe03f */
[----:B------:R-:W-:Y:S01]  /*1200*/  ULDC UR4, c[0x0][0x28c] ;  /* 0x0000a30000047ab9 */ /* 0x000fe20000000800 */
[----:B------:R-:W-:Y:S01]  /*1210*/  ULEA UR5, UR5, UR6, 0xd ;  /* 0x0000000605057291 */ /* 0x000fe2000f8e683f */
[----:B------:R-:W-:-:S03]  /*1220*/  ISETP.LT.AND P0, PT, RZ, UR4, PT ;  /* 0x00000004ff007c0c */ /* 0x000fc6000bf01270 */
[----:B------:R-:W-:-:S04]  /*1230*/  UIADD3 UR5, UR5, 0x100, URZ ;  /* 0x0000010005057890 */ /* 0x000fc8000fffe03f */
[----:B------:R-:W-:-:S04]  /*1240*/  USHF.R.U32.HI UR5, URZ, 0x4, UR5 ;  /* 0x000000043f057899 */ /* 0x000fc80008011605 */
[----:B------:R-:W-:-:S04]  /*1250*/  ULOP3.LUT UR5, UR5, 0x3fff, URZ, 0xc0, !UPT ;  /* 0x00003fff05057892 */ /* 0x000fc8000f8ec03f */
[----:B------:R-:W-:Y:S01]  /*1260*/  ULOP3.LUT UR45, UR5, 0x10000, URZ, 0xfc, !UPT ;  /* 0x00010000052d7892 */ /* 0x000fe2000f8efc3f */
[----:B---34-:R-:W-:Y:S11]  /*1270*/  @P0 BRA `(.L_x_13) ;  /* 0x0000000000400947 */ /* 0x018ff60003800000 */
[----:B------:R-:W-:Y:S01]  /*1280*/  MOV R0, 0x0 ;  /* 0x0000000000007802 */ /* 0x000fe20000000f00 */
[----:B------:R-:W-:Y:S01]  /*1290*/  ULDC.64 UR4, c[0x4][0x68] ;  /* 0x01001a0000047ab9 */ /* 0x000fe20000000a00 */
[----:B------:R-:W-:Y:S01]  /*12a0*/  ULDC.64 UR6, c[0x4][0x8] ;  /* 0x0100020000067ab9 */ /* 0x000fe20000000a00 */
[----:B------:R-:W-:Y:S01]  /*12b0*/  IMAD.U32 R4, RZ, RZ, UR4 ;  /* 0x00000004ff047e24 */ /* 0x000fe2000f8e00ff */
[----:B------:R0:W1:Y:S01]  /*12c0*/  LDC.64 R14, c[0x4][R0] ;  /* 0x01000000000e7b82 */ /* 0x0000620000000a00 */
[----:B------:R-:W-:Y:S01]  /*12d0*/  IMAD.U32 R5, RZ, RZ, UR5 ;  /* 0x00000005ff057e24 */ /* 0x000fe2000f8e00ff */
[----:B------:R-:W-:Y:S01]  /*12e0*/  ULDC.64 UR4, c[0x4][0x70] ;  /* 0x01001c0000047ab9 */ /* 0x000fe20000000a00 */
[----:B------:R-:W-:Y:S02]  /*12f0*/  IMAD.U32 R10, RZ, RZ, UR6 ;  /* 0x00000006ff0a7e24 */ /* 0x000fe4000f8e00ff */
[----:B------:R-:W-:Y:S02]  /*1300*/  IMAD.U32 R6, RZ, RZ, UR4 ;  /* 0x00000004ff067e24 */ /* 0x000fe4000f8e00ff */
[----:B------:R-:W-:-:S02]  /*1310*/  IMAD.U32 R7, RZ, RZ, UR5 ;  /* 0x00000005ff077e24 */ /* 0x000fc4000f8e00ff */
[----:B------:R-:W-:Y:S02]  /*1320*/  IMAD.U32 R11, RZ, RZ, UR7 ;  /* 0x00000007ff0b7e24 */ /* 0x000fe4000f8e00ff */
[----:B------:R-:W-:Y:S02]  /*1330*/  IMAD.MOV.U32 R8, RZ, RZ, 0x1e1 ;  /* 0x000001e1ff087424 */ /* 0x000fe400078e00ff */
[----:B------:R-:W-:Y:S02]  /*1340*/  IMAD.MOV.U32 R12, RZ, RZ, 0x1 ;  /* 0x00000001ff0c7424 */ /* 0x000fe400078e00ff */
[----:B0-----:R-:W-:-:S07]  /*1350*/  IMAD.MOV.U32 R13, RZ, RZ, RZ ;  /* 0x000000ffff0d7224 */ /* 0x001fce00078e00ff */
[----:B------:R-:W-:-:S07]  /*1360*/  LEPC R20, `(.L_x_13) ;  /* 0x000000001014794e */ /* 0x000fce0000000000 */
[----:B-1---5:R-:W-:Y:S05]  /*1370*/  CALL.ABS.NOINC R14 ;  /* 0x000000000e007343 */ /* 0x022fea0003c00000 */
.L_x_13:
[----:B------:R-:W-:-:S04]  /*1380*/  LOP3.LUT R0, R18, 0x1, RZ, 0xfc, !PT ;  /* 0x0000000112007812 */ /* 0x000fc800078efcff */
[----:B------:R-:W-:-:S13]  /*1390*/  ISETP.NE.AND P0, PT, R0, 0x3, PT ;  /* 0x000000030000780c */ /* 0x000fda0003f05270 */
[----:B------:R-:W-:Y:S05]  /*13a0*/  @!P0 BRA `(.L_x_14) ;  /* 0x0000000000048947 */ /* 0x000fea0003800000 */
[----:B------:R-:W-:Y:S01]  /*13b0*/  BPT.TRAP 0x1 ;  /* 0x000000040000795c */ /* 0x000fe20000300000 */
.L_x_14:
[----:B------:R-:W0:Y:S01]  /*13c0*/  S2UR UR5, SR_CgaCtaId ;  /* 0x00000000000579c3 */ /* 0x000e220000008800 */
[----:B------:R-:W-:Y:S01]  /*13d0*/  UMOV UR4, 0x400 ;  /* 0x0000040000047882 */ /* 0x000fe20000000000 */
[----:B------:R-:W-:Y:S02]  /*13e0*/  IMAD.U32 R0, RZ, RZ, UR40 ;  /* 0x00000028ff007e24 */ /* 0x000fe4000f8e00ff */
[----:B------:R-:W-:-:S03]  /*13f0*/  IMAD.U32 R3, RZ, RZ, UR42 ;  /* 0x0000002aff037e24 */ /* 0x000fc6000f8e00ff */
[----:B------:R-:W-:Y:S01]  /*1400*/  SHF.L.U32 R0, R0, 0x1f, RZ ;  /* 0x0000001f00007819 */ /* 0x000fe200000006ff */
[----:B0-----:R-:W-:-:S06]  /*1410*/  ULEA UR4, UR5, UR4, 0x18 ;  /* 0x0000000405047291 */ /* 0x001fcc000f8ec03f */
[----:B------:R-:W-:-:S04]  /*1420*/  IMAD.U32 R6, RZ, RZ, UR4 ;  /* 0x00000004ff067e24 */ /* 0x000fc8000f8e00ff */
[----:B------:R-:W-:-:S04]  /*1430*/  IMAD R3, R3, 0x8, R6 ;  /* 0x0000000803037824 */ /* 0x000fc800078e0206 */
[----:B------:R0:W1:Y:S01]  /*1440*/  SYNCS.PHASECHK.TRANS64.TRYWAIT P1, [R3+URZ], R0 ;  /* 0x00000000030075a7 */ /* 0x000062000802017f */
[----:B------:R-:W-:Y:S05]  /*1450*/  @!P0 BRA `(.L_x_15) ;  /* 0x0000000000048947 */ /* 0x000fea0003800000 */
[----:B------:R-:W-:Y:S01]  /*1460*/  BPT.TRAP 0x1 ;  /* 0x000000040000795c */ /* 0x000fe20000300000 */
.L_x_15:
[----:B------:R-:W-:-:S05]  /*1470*/  IMAD.U32 R4, RZ, RZ, UR44 ;  /* 0x0000002cff047e24 */ /* 0x000fca000f8e00ff */
[----:B------:R-:W-:Y:S01]  /*1480*/  ISETP.GE.AND P2, PT, R4, 0x1, PT ;  /* 0x000000010400780c */ /* 0x000fe20003f46270 */
[----:B-1----:R-:W-:-:S12]  /*1490*/  @P1 BRA `(.L_x_16) ;  /* 0x0000000000081947 */ /* 0x002fd80003800000 */
[----:B------:R-:W1:Y:S02]  /*14a0*/  SYNCS.PHASECHK.TRANS64.TRYWAIT P1, [R3+URZ], R0 ;  /* 0x00000000030075a7 */ /* 0x000e64000802017f */
[----:B-1----:R-:W-:Y:S05]  /*14b0*/  @!P1 BRA `(.L_x_17) ;  /* 0x0000004400809947 */ /* 0x002fea0003800000 */
.L_x_16:
[----:B------:R-:W-:Y:S05]  /*14c0*/  WARPSYNC.ALL ;  /* 0x0000000000007948 */ /* 0x000fea0003800000 */
[----:B------:R-:W-:Y:S01]  /*14d0*/  R2UR UR4, R6 ;  /* 0x00000000060472ca */ /* 0x000fe200000e0000 */
[----:B------:R-:W-:Y:S01]  /*14e0*/  ULEA UR5, UR42, UR45, 0xb ;  /* 0x0000002d2a057291 */ /* 0x000fe2000f8e583f */
[----:B------:R-:W-:Y:S01]  /*14f0*/  WARPGROUP.ARRIVE ;  /* 0x00000000000079c5 */ /* 0x000fe20000000000 */
[----:B------:R-:W-:Y:S01]  /*1500*/  UMOV UR9, 0x40000040 ;  /* 0x4000004000097882 */ /* 0x000fe20000000000 */
[----:B------:R-:W-:-:S04]  /*1510*/  UMOV UR11, 0x40000040 ;  /* 0x40000040000b7882 */ /* 0x000fc80000000000 */
[----:B------:R-:W-:-:S05]  /*1520*/  UMOV UR8, UR5 ;  /* 0x0000000500087c82 */ /* 0x000fca0008000000 */
[----:B------:R-:W-:-:S04]  /*1530*/  UIADD3 UR4, UR4, 0x20100, URZ ;  /* 0x0002010004047890 */ /* 0x000fc8000fffe03f */
[----:B------:R-:W-:-:S04]  /*1540*/  USHF.R.U32.HI UR4, URZ, 0x4, UR4 ;  /* 0x000000043f047899 */ /* 0x000fc80008011604 */
[----:B------:R-:W-:-:S04]  /*1550*/  ULOP3.LUT UR4, UR4, 0x3fff, URZ, 0xc0, !UPT ;  /* 0x00003fff04047892 */ /* 0x000fc8000f8ec03f */
[----:B------:R-:W-:-:S04]  /*1560*/  ULOP3.LUT UR4, UR4, 0x10000, URZ, 0xfc, !UPT ;  /* 0x0001000004047892 */ /* 0x000fc8000f8efc3f */
[----:B------:R-:W-:-:S07]  /*1570*/  ULEA UR6, UR42, UR4, 0xa ;  /* 0x000000042a067291 */ /* 0x000fce000f8e503f */
[----:B------:R-:W-:Y:S02]  /*1580*/  UMOV UR10, UR6 ;  /* 0x00000006000a7c82 */ /* 0x000fe40008000000 */
[----:B------:R-:W-:Y:S01]  /*1590*/  IGMMA.64x64x32.S8.S8 R24, gdesc[UR8], RZ, !UPT, gsb0 ;  /* 0x01e00000081879f1 */ /* 0x000fe2000c0410ff */
[----:B------:R-:W-:Y:S02]  /*15a0*/  UIADD3 UR8, UR5, 0x2, URZ ;  /* 0x0000000205087890 */ /* 0x000fe4000fffe03f */
[----:B------:R-:W-:Y:S01]  /*15b0*/  UIADD3 UR10, UR6, 0x2, URZ ;  /* 0x00000002060a7890 */ /* 0x000fe2000fffe03f */
[----:B------:R-:W-:Y:S01]  /*15c0*/  UMOV UR9, 0x40000040 ;  /* 0x4000004000097882 */ /* 0x000fe20000000000 */
[----:B------:R-:W-:Y:S01]  /*15d0*/  UMOV UR11, 0x40000040 ;  /* 0x40000040000b7882 */ /* 0x000fe20000000000 */
[----:B------:R-:W-:Y:S02]  /*15e0*/  WARPGROUP.DEPBAR.LE gsb0, 0x0 ;  /* 0x00008000000079c5 */ /* 0x000fe40000010000 */
[----:B------:R-:W-:-:S06]  /*15f0*/  WARPGROUP.ARRIVE ;  /* 0x00000000000079c5 */ /* 0x000fcc0000000000 */
[----:B------:R-:W-:Y:S01]  /*1600*/  IGMMA.64x64x32.S8.S8 R24, gdesc[UR8], R24, gsb0 ;  /* 0x01e00000081879f1 */ /* 0x000fe20008041018 */
        /* <DEDUP_REMOVED lines=41> */
[----:B------:R-:W-:Y:S03]  /*18a0*/  IGMMA.64x64x32.S8.S8 R24, gdesc[UR8], R24, gsb0 ;  /* 0x01e00000081879f1 */ /* 0x000fe60008041018 */
[----:B------:R-:W-:Y:S02]  /*18b0*/  WARPGROUP.DEPBAR.LE gsb0, 0x0 ;  /* 0x00008000000079c5 */ /* 0x000fe40000010000 */
[----:B------:R-:W-:Y:S05]  /*18c0*/  @!P2 BRA `(.L_x_18) ;  /* 0x000000040094a947 */ /* 0x000fea0003800000 */
[----:B------:R-:W-:Y:S01]  /*18d0*/  UIADD3 UR5, UR42, 0x1, URZ ;  /* 0x000000012a057890 */ /* 0x000fe2000fffe03f */
[----:B01----:R-:W-:Y:S02]  /*18e0*/  IMAD.U32 R0, RZ, RZ, UR44 ;  /* 0x0000002cff007e24 */ /* 0x003fe4000f8e00ff */
[----:B------:R-:W-:Y:S01]  /*18f0*/  IMAD.U32 R3, RZ, RZ, UR42 ;  /* 0x0000002aff037e24 */ /* 0x000fe2000f8e00ff */
[----:B------:R-:W-:-:S04]  /*1900*/  UISETP.NE.AND UP0, UPT, UR5, 0x4, UPT ;  /* 0x000000040500788c */ /* 0x000fc8000bf05270 */
[----:B------:R-:W-:Y:S02]  /*1910*/  USEL UR6, URZ, 0x1, UP0 ;  /* 0x000000013f067887 */ /* 0x000fe40008000000 */
[----:B------:R-:W-:Y:S02]  /*1920*/  USEL UR5, UR5, URZ, UP0 ;  /* 0x0000003f05057287 */ /* 0x000fe40008000000 */
[----:B------:R-:W-:-:S06]  /*1930*/  ULOP3.LUT UR6, UR40, UR6, URZ, 0x3c, !UPT ;  /* 0x0000000628067292 */ /* 0x000fcc000f8e3c3f */
[----:B------:R-:W-:-:S07]  /*1940*/  IMAD.U32 R7, RZ, RZ, UR6 ;  /* 0x00000006ff077e24 */ /* 0x000fce000f8e00ff */
.L_x_25:
[----:B0-----:R-:W-:Y:S05]  /*1950*/  @!P0 BRA `(.L_x_19) ;  /* 0x0000000000048947 */ /* 0x001fea0003800000 */
[----:B------:R-:W-:Y:S01]  /*1960*/  BPT.TRAP 0x1 ;  /* 0x000000040000795c */ /* 0x000fe20000300000 */
.L_x_19:
[----:B------:R-:W0:Y:S01]  /*1970*/  S2UR UR7, SR_CgaCtaId ;  /* 0x00000000000779c3 */ /* 0x000e220000008800 */
[----:B------:R-:W-:Y:S01]  /*1980*/  UMOV UR6, 0x400 ;  /* 0x0000040000067882 */ /* 0x000fe20000000000 */
[----:B------:R-:W-:Y:S01]  /*1990*/  IMAD.U32 R5, RZ, RZ, UR5 ;  /* 0x00000005ff057e24 */ /* 0x000fe2000f8e00ff */
[----:B------:R-:W-:Y:S01]  /*19a0*/  SHF.L.U32 R4, R7, 0x1f, RZ ;  /* 0x0000001f07047819 */ /* 0x000fe200000006ff */
[----:B0-----:R-:W-:-:S06]  /*19b0*/  ULEA UR6, UR7, UR6, 0x18 ;  /* 0x0000000607067291 */ /* 0x001fcc000f8ec03f */
[----:B------:R-:W-:-:S04]  /*19c0*/  IMAD.U32 R6, RZ, RZ, UR6 ;  /* 0x00000006ff067e24 */ /* 0x000fc8000f8e00ff */
[----:B------:R-:W-:-:S04]  /*19d0*/  IMAD R5, R5, 0x8, R6 ;  /* 0x0000000805057824 */ /* 0x000fc800078e0206 */
[----:B------:R0:W1:Y:S01]  /*19e0*/  SYNCS.PHASECHK.TRANS64.TRYWAIT P1, [R5+URZ], R4 ;  /* 0x00000004050075a7 */ /* 0x000062000802017f */
[----:B------:R-:W-:Y:S05]  /*19f0*/  @!P0 BRA `(.L_x_20) ;  /* 0x0000000000048947 */ /* 0x000fea0003800000 */
[----:B------:R-:W-:Y:S01]  /*1a00*/  BPT.TRAP 0x1 ;  /* 0x000000040000795c */ /* 0x000fe20000300000 */
.L_x_20:
[----:B-1----:R-:W-:Y:S05]  /*1a10*/  @P1 BRA `(.L_x_21) ;  /* 0x0000000000081947 */ /* 0x002fea0003800000 */
[----:B------:R-:W1:Y:S02]  /*1a20*/  SYNCS.PHASECHK.TRANS64.TRYWAIT P1, [R5+URZ], R4 ;  /* 0x00000004050075a7 */ /* 0x000e64000802017f */
[----:B-1----:R-:W-:Y:S05]  /*1a30*/  @!P1 BRA `(.L_x_22) ;  /* 0x0000004000349947 */ /* 0x002fea0003800000 */
.L_x_21:
[----:B------:R-:W-:Y:S01]  /*1a40*/  ULEA UR6, UR5, UR45, 0xb ;  /* 0x0000002d05067291 */ /* 0x000fe2000f8e583f */
[----:B------:R-:W-:Y:S01]  /*1a50*/  WARPGROUP.ARRIVE ;  /* 0x00000000000079c5 */ /* 0x000fe20000000000 */
[----:B------:R-:W-:Y:S01]  /*1a60*/  ULEA UR7, UR5, UR4, 0xa ;  /* 0x0000000405077291 */ /* 0x000fe2000f8e503f */
[----:B------:R-:W-:Y:S01]  /*1a70*/  UMOV UR9, 0x40000040 ;  /* 0x4000004000097882 */ /* 0x000fe20000000000 */
[----:B------:R-:W-:-:S03]  /*1a80*/  UMOV UR11, 0x40000040 ;  /* 0x40000040000b7882 */ /* 0x000fc60000000000 */
[----:B------:R-:W-:Y:S02]  /*1a90*/  UMOV UR8, UR6 ;  /* 0x0000000600087c82 */ /* 0x000fe40008000000 */
[----:B------:R-:W-:Y:S02]  /*1aa0*/  UMOV UR10, UR7 ;  /* 0x00000007000a7c82 */ /* 0x000fe40008000000 */
[----:B------:R-:W-:Y:S01]  /*1ab0*/  IGMMA.64x64x32.S8.S8 R24, gdesc[UR8], R24, gsb0 ;  /* 0x01e00000081879f1 */ /* 0x000fe20008041018 */
[----:B------:R-:W-:Y:S02]  /*1ac0*/  UIADD3 UR8, UR6, 0x2, URZ ;  /* 0x0000000206087890 */ /* 0x000fe4000fffe03f */
[----:B------:R-:W-:Y:S01]  /*1ad0*/  UIADD3 UR10, UR7, 0x2, URZ ;  /* 0x00000002070a7890 */ /* 0x000fe2000fffe03f */
[----:B------:R-:W-:Y:S01]  /*1ae0*/  UMOV UR9, 0x40000040 ;  /* 0x4000004000097882 */ /* 0x000fe20000000000 */
[----:B------:R-:W-:Y:S01]  /*1af0*/  UMOV UR11, 0x40000040 ;  /* 0x40000040000b7882 */ /* 0x000fe20000000000 */
[----:B------:R-:W-:-:S02]  /*1b00*/  WARPGROUP.DEPBAR.LE gsb0, 0x0 ;  /* 0x00008000000079c5 */ /* 0x000fc40000010000 */
        /* <DEDUP_REMOVED lines=46> */
[----:B------:R-:W-:Y:S01]  /*1df0*/  BPT.TRAP 0x1 ;  /* 0x000000040000795c */ /* 0x000fe20000300000 */
.L_x_23:
[----:B01----:R-:W-:Y:S01]  /*1e00*/  IMAD R4, R3, 0x8, R6 ;  /* 0x0000000803047824 */ /* 0x003fe200078e0206 */
[----:B------:R-:W-:-:S03]  /*1e10*/  ISETP.GT.U32.AND P1, PT, R18, 0x1, PT ;  /* 0x000000011200780c */ /* 0x000fc60003f24070 */
[----:B------:R-:W-:-:S05]  /*1e20*/  VIADD R4, R4, 0x20 ;  /* 0x0000002004047836 */ /* 0x000fca0000000000 */
[----:B------:R-:W-:-:S04]  /*1e30*/  PRMT R4, RZ, 0x654, R4 ;  /* 0x00000654ff047816 */ /* 0x000fc80000000004 */
[----:B------:R0:W-:Y:S01]  /*1e40*/  SYNCS.ARRIVE.TRANS64.RED.A1T0 RZ, [R4+URZ], RZ ;  /* 0x000000ff04ff79a7 */ /* 0x0001e2000810043f */
[----:B------:R-:W-:Y:S05]  /*1e50*/  @P1 BRA `(.L_x_24) ;  /* 0x0000000000041947 */ /* 0x000fea0003800000 */
[----:B------:R-:W-:Y:S01]  /*1e60*/  BPT.TRAP 0x1 ;  /* 0x000000040000795c */ /* 0x000fe20000300000 */
.L_x_24:
[----:B------:R-:W-:Y:S01]  /*1e70*/  UIADD3 UR5, UR5, 0x1, URZ ;  /* 0x0000000105057890 */ /* 0x000fe2000fffe03f */
[C---:B------:R-:W-:Y:S01]  /*1e80*/  ISETP.GT.AND P2, PT, R0.reuse, 0x1, PT ;  /* 0x000000010000780c */ /* 0x040fe20003f44270 */
[----:B------:R-:W-:Y:S02]  /*1e90*/  VIADD R3, R3, 0x1 ;  /* 0x0000000103037836 */ /* 0x000fe40000000000 */
[----:B------:R-:W-:Y:S01]  /*1ea0*/  UISETP.NE.AND UP0, UPT, UR5, 0x4, UPT ;  /* 0x000000040500788c */ /* 0x000fe2000bf05270 */
[----:B------:R-:W-:Y:S02]  /*1eb0*/  VIADD R0, R0, 0xffffffff ;  /* 0xffffffff00007836 */ /* 0x000fe40000000000 */
[C---:B------:R-:W-:Y:S01]  /*1ec0*/  ISETP.NE.AND P1, PT, R3.reuse, 0x4, PT ;  /* 0x000000040300780c */ /* 0x040fe20003f25270 */
[----:B------:R-:W-:Y:S02]  /*1ed0*/  USEL UR6, URZ, 0x1, UP0 ;  /* 0x000000013f067887 */ /* 0x000fe40008000000 */
[----:B------:R-:W-:Y:S01]  /*1ee0*/  USEL UR5, UR5, URZ, UP0 ;  /* 0x0000003f05057287 */ /* 0x000fe20008000000 */
[----:B------:R-:W-:-:S03]  /*1ef0*/  SEL R3, R3, RZ, P1 ;  /* 0x000000ff03037207 */ /* 0x000fc60000800000 */
[----:B------:R-:W-:Y:S01]  /*1f00*/  LOP3.LUT R7, R7, UR6, RZ, 0x3c, !PT ;  /* 0x0000000607077c12 */ /* 0x000fe2000f8e3cff */
[----:B------:R-:W-:Y:S07]  /*1f10*/  @P2 BRA `(.L_x_25) ;  /* 0xfffffff8008c2947 */ /* 0x000fee000383ffff */
.L_x_18:
[----:B01----:R-:W0:Y:S02]  /*1f20*/  LDC R0, c[0x0][0x28c] ;  /* 0x0000a300ff007b82 */ /* 0x003e240000000800 */
[----:B0-----:R-:W-:-:S13]  /*1f30*/  ISETP.GE.AND P1, PT, R0, 0x1, PT ;  /* 0x000000010000780c */ /* 0x001fda0003f26270 */
[----:B------:R-:W-:Y:S05]  /*1f40*/  @!P1 BRA `(.L_x_26) ;  /* 0x0000000000309947 */ /* 0x000fea0003800000 */
[----:B------:R-:W-:Y:S05]  /*1f50*/  @!P0 BRA `(.L_x_27) ;  /* 0x0000000000048947 */ /* 0x000fea0003800000 */
[----:B------:R-:W-:Y:S01]  /*1f60*/  BPT.TRAP 0x1 ;  /* 0x000000040000795c */ /* 0x000fe20000300000 */
.L_x_27:
[----:B------:R-:W-:Y:S01]  /*1f70*/  UIADD3 UR4, UR44, UR42, URZ ;  /* 0x0000002a2c047290 */ /* 0x000fe2000fffe03f */
[----:B------:R-:W-:-:S03]  /*1f80*/  ISETP.GT.U32.AND P0, PT, R18, 0x1, PT ;  /* 0x000000011200780c */ /* 0x000fc60003f04070 */
[----:B------:R-:W-:-:S04]  /*1f90*/  USHF.L.U32 UR4, UR4, 0x3, URZ ;  /* 0x0000000304047899 */ /* 0x000fc8000800063f */
[----:B------:R-:W-:-:S06]  /*1fa0*/  ULOP3.LUT UR4, UR4, 0x18, URZ, 0xc0, !UPT ;  /* 0x0000001804047892 */ /* 0x000fcc000f8ec03f */
[----:B------:R-:W-:-:S05]  /*1fb0*/  IMAD.U32 R3, RZ, RZ, UR4 ;  /* 0x00000004ff037e24 */ /* 0x000fca000f8e00ff */
[----:B------:R-:W-:-:S04]  /*1fc0*/  IADD3 R0, R6, 0x20, R3 ;  /* 0x0000002006007810 */ /* 0x000fc80007ffe003 */
[----:B------:R-:W-:-:S04]  /*1fd0*/  PRMT R0, RZ, 0x654, R0 ;  /* 0x00000654ff007816 */ /* 0x000fc80000000000 */
[----:B------:R0:W-:Y:S01]  /*1fe0*/  SYNCS.ARRIVE.TRANS64.RED.A1T0 RZ, [R0+URZ], RZ ;  /* 0x000000ff00ff79a7 */ /* 0x0001e2000810043f */
[----:B------:R-:W-:Y:S05]  /*1ff0*/  @P0 BRA `(.L_x_26) ;  /* 0x0000000000040947 */ /* 0x000fea0003800000 */
[----:B------:R-:W-:Y:S01]  /*2000*/  BPT.TRAP 0x1 ;  /* 0x000000040000795c */ /* 0x000fe20000300000 */
.L_x_26:
[----:B------:R-:W-:Y:S01]  /*2010*/  IMAD.SHL.U32 R66, R66, 0x40, RZ ;  /* 0x0000004042427824 */ /* 0x000fe200078e00ff */
[----:B------:R-:W-:Y:S01]  /*2020*/  ULDC UR4, c[0x0][0x288] ;  /* 0x0000a20000047ab9 */ /* 0x000fe20000000800 */
[----:B------:R-:W-:Y:S02]  /*2030*/  IMAD.SHL.U32 R10, R65, 0x80, RZ ;  /* 0x00000080410a7824 */ /* 0x000fe400078e00ff */
[----:B0-----:R-:W-:Y:S01]  /*2040*/  IMAD.MOV.U32 R0, RZ, RZ, -0x1 ;  /* 0xffffffffff007424 */ /* 0x001fe200078e00ff */
[----:B------:R-:W-:Y:S01]  /*2050*/  ISETP.GE.AND P0, PT, R66, UR4, PT ;  /* 0x0000000442007c0c */ /* 0x000fe2000bf06270 */
[----:B------:R-:W-:-:S03]  /*2060*/  ULDC UR4, c[0x0][0x284] ;  /* 0x0000a10000047ab9 */ /* 0x000fc60000000800 */
[----:B------:R-:W-:-:S13]  /*2070*/  ISETP.GE.OR P0, PT, R10, UR4, P0 ;  /* 0x000000040a007c0c */ /* 0x000fda0008706670 */
[----:B------:R-:W-:Y:S05]  /*2080*/  @P0 BRA `(.L_x_28) ;  /* 0x0000001c00380947 */ /* 0x000fea0003800000 */
[----:B------:R-:W0:Y:S01]  /*2090*/  LDC.64 R12, c[0x0][0x5c8] ;  /* 0x00017200ff0c7b82 */ /* 0x000e220000000a00 */
[----:B------:R-:W-:Y:S01]  /*20a0*/  SHF.R.S32.HI R11, RZ, 0x1f, R67 ;  /* 0x0000001fff0b7819 */ /* 0x000fe20000011443 */
[----:B------:R-:W-:Y:S01]  /*20b0*/  ULDC.64 UR4, c[0x0][0x5d0] ;  /* 0x0001740000047ab9 */ /* 0x000fe20000000a00 */
[----:B------:R-:W-:Y:S01]  /*20c0*/  LOP3.LUT R8, R66, 0x6, R59, 0xf8, !PT ;  /* 0x0000000642087812 */ /* 0x000fe200078ef83b */
[----:B------:R-:W-:Y:S01]  /*20d0*/  IMAD.WIDE R14, R65, 0x80, R22 ;  /* 0x00000080410e7825 */ /* 0x000fe200078e0216 */
[----:B------:R-:W-:Y:S02]  /*20e0*/  BSSY B0, `(.L_x_28) ;  /* 0x00001c8000007945 */ /* 0x000fe40003800000 */
[----:B------:R-:W-:Y:S01]  /*20f0*/  SHF.R.S32.HI R9, RZ, 0x1f, R8 ;  /* 0x0000001fff097819 */ /* 0x000fe20000011408 */
[----:B------:R-:W-:Y:S02]  /*2100*/  IMAD R4, R11, UR4, RZ ;  /* 0x000000040b047c24 */ /* 0x000fe4000f8e02ff */
[----:B------:R-:W-:-:S02]  /*2110*/  IMAD.IADD R72, R63, 0x1, -R10 ;  /* 0x000000013f487824 */ /* 0x000fc400078e0a0a */
[C---:B------:R-:W-:Y:S02]  /*2120*/  IMAD R3, R67.reuse, UR5, R4 ;  /* 0x0000000543037c24 */ /* 0x040fe4000f8e0204 */
[----:B------:R-:W-:Y:S01]  /*2130*/  IMAD.WIDE.U32 R4, R67, UR4, R8 ;  /* 0x0000000443047c25 */ /* 0x000fe2000f8e0008 */
[----:B------:R-:W-:-:S03]  /*2140*/  ULDC.64 UR4, c[0x0][0x5c0] ;  /* 0x0001700000047ab9 */ /* 0x000fc60000000a00 */
[----:B------:R-:W-:Y:S02]  /*2150*/  IMAD.IADD R5, R5, 0x1, R3 ;  /* 0x0000000105057824 */ /* 0x000fe400078e0203 */
[----:B------:R-:W-:Y:S02]  /*2160*/  IMAD.IADD R66, R57, 0x1, -R66 ;  /* 0x0000000139427824 */ /* 0x000fe400078e0a42 */
[-C--:B0-----:R-:W-:Y:S02]  /*2170*/  IMAD R3, R15, R12.reuse, RZ ;  /* 0x0000000c0f037224 */ /* 0x081fe400078e02ff */
[----:B------:R-:W-:-:S04]  /*2180*/  IMAD.WIDE.U32 R4, R14, R12, R4 ;  /* 0x0000000c0e047225 */ /* 0x000fc800078e0004 */
[----:B------:R-:W-:Y:S01]  /*2190*/  IMAD R3, R14, R13, R3 ;  /* 0x0000000d0e037224 */ /* 0x000fe200078e0203 */
[----:B------:R-:W-:-:S04]  /*21a0*/  IADD3 R6, P0, R4, UR4, RZ ;  /* 0x0000000404067c10 */ /* 0x000fc8000ff1e0ff */
[----:B------:R-:W-:Y:S02]  /*21b0*/  IADD3.X R7, R5, UR5, R3, P0, !PT ;  /* 0x0000000505077c10 */ /* 0x000fe400087fe403 */
[----:B-----5:R-:W-:Y:S02]  /*21c0*/  ISETP.NE.AND P0, PT, R56, RZ, PT ;  /* 0x000000ff3800720c */ /* 0x020fe40003f05270 */
[----:B------:R-:W-:-:S04]  /*21d0*/  LEA R4, P1, R12, R6, 0x3 ;  /* 0x000000060c047211 */ /* 0x000fc800078218ff */
[----:B------:R-:W-:-:S07]  /*21e0*/  LEA.HI.X R5, R12, R7, R13, 0x3, P1 ;  /* 0x000000070c057211 */ /* 0x000fce00008f1c0d */
[----:B------:R-:W-:Y:S05]  /*21f0*/  @!P0 BRA `(.L_x_29) ;  /* 0x0000001400188947 */ /* 0x000fea0003800000 */
[----:B------:R-:W0:Y:S01]  /*2200*/  LDC.64 R68, c[0x0][0x5b0] ;  /* 0x00016c00ff447b82 */ /* 0x000e220000000a00 */
[----:B------:R-:W-:Y:S01]  /*2210*/  ULDC.64 UR4, c[0x0][0x5b8] ;  /* 0x00016e0000047ab9 */ /* 0x000fe20000000a00 */
[----:B------:R-:W-:Y:S01]  /*2220*/  ISETP.GE.AND P3, PT, R66, 0x1, PT ;  /* 0x000000014200780c */ /* 0x000fe20003f66270 */
[----:B------:R-:W-:Y:S01]  /*2230*/  IMAD R10, R11, UR4, RZ ;  /* 0x000000040b0a7c24 */ /* 0x000fe2000f8e02ff */
[----:B------:R-:W-:Y:S01]  /*2240*/  BSSY B1, `(.L_x_30) ;  /* 0x000000e000017945 */ /* 0x000fe20003800000 */
[C---:B------:R-:W-:Y:S01]  /*2250*/  IMAD.WIDE.U32 R20, R67.reuse, UR4, R8 ;  /* 0x0000000443147c25 */ /* 0x040fe2000f8e0008 */
[----:B------:R-:W-:Y:S02]  /*2260*/  ISETP.LT.OR P1, PT, R72, 0x1, !P3 ;  /* 0x000000014800780c */ /* 0x000fe40005f21670 */
[----:B------:R-:W1:Y:S01]  /*2270*/  LDC.64 R70, c[0x0][0x5a8] ;  /* 0x00016a00ff467b82 */ /* 0x000e620000000a00 */
[----:B------:R-:W-:Y:S02]  /*2280*/  IMAD R13, R67, UR5, R10 ;  /* 0x00000005430d7c24 */ /* 0x000fe4000f8e020a */
[----:B------:R-:W-:-:S02]  /*2290*/  IMAD.MOV.U32 R12, RZ, RZ, R20 ;  /* 0x000000ffff0c7224 */ /* 0x000fc400078e0014 */
[----:B------:R-:W-:Y:S02]  /*22a0*/  IMAD.IADD R13, R21, 0x1, R13 ;  /* 0x00000001150d7824 */ /* 0x000fe400078e020d */
[-C--:B0-----:R-:W-:Y:S02]  /*22b0*/  IMAD R3, R15, R68.reuse, RZ ;  /* 0x000000440f037224 */ /* 0x081fe400078e02ff */
[----:B------:R-:W-:-:S04]  /*22c0*/  IMAD.WIDE.U32 R8, R14, R68, R12 ;  /* 0x000000440e087225 */ /* 0x000fc800078e000c */
[----:B------:R-:W-:Y:S01]  /*22d0*/  IMAD R65, R14, R69, R3 ;  /* 0x000000450e417224 */ /* 0x000fe200078e0203 */
[----:B-1----:R-:W-:-:S04]  /*22e0*/  IADD3 R8, P0, R8, R70, RZ ;  /* 0x0000004608087210 */ /* 0x002fc80007f1e0ff */
[----:B------:R-:W-:Y:S01]  /*22f0*/  IADD3.X R9, R71, R9, R65, P0, !PT ;  /* 0x0000000947097210 */ /* 0x000fe200007fe441 */
[----:B------:R-:W-:Y:S08]  /*2300*/  @P1 BRA `(.L_x_31) ;  /* 0x0000000000041947 */ /* 0x000ff00003800000 */
[----:B------:R0:W5:Y:S02]  /*2310*/  LDG.E.U8 R64, desc[UR36][R8.64] ;  /* 0x0000002408407981 */ /* 0x000164000c1e1100 */
.L_x_31:
[----:B------:R-:W-:Y:S05]  /*2320*/  BSYNC B1 ;  /* 0x0000000000017941 */ /* 0x000fea0003800000 */
.L_x_30:
[----:B-----5:R-:W-:Y:S01]  /*2330*/  LOP3.LUT R3, R64, 0xffff, RZ, 0xc0, !PT ;  /* 0x0000ffff40037812 */ /* 0x020fe200078ec0ff */
[C---:B------:R-:W-:Y:S01]  /*2340*/  IMAD.SHL.U32 R10, R68.reuse, 0x8, RZ ;  /* 0x00000008440a7824 */ /* 0x040fe200078e00ff */
[----:B------:R-:W-:Y:S01]  /*2350*/  SHF.L.U64.HI R11, R68, 0x3, R69 ;  /* 0x00000003440b7819 */ /* 0x000fe20000010245 */
[----:B------:R-:W-:Y:S01]  /*2360*/  BSSY B1, `(.L_x_32) ;  /* 0x000000e000017945 */ /* 0x000fe20003800000 */
[----:B------:R-:W-:Y:S02]  /*2370*/  PRMT R3, R3, 0x8880, RZ ;  /* 0x0000888003037816 */ /* 0x000fe400000000ff */
[----:B------:R-:W-:Y:S01]  /*2380*/  ISETP.GE.AND P2, PT, R66, 0x2, PT ;  /* 0x000000024200780c */ /* 0x000fe20003f46270 */
[----:B------:R-:W-:-:S03]  /*2390*/  IMAD.WIDE.U32 R10, R14, R68, R10 ;  /* 0x000000440e0a7225 */ /* 0x000fc600078e000a */
[----:B------:R-:W-:Y:S01]  /*23a0*/  ISETP.LT.OR P0, PT, R72, 0x1, !P2 ;  /* 0x000000014800780c */ /* 0x000fe20005701670 */
[----:B------:R-:W-:Y:S01]  /*23b0*/  IMAD R14, R3, R56, RZ ;  /* 0x00000038030e7224 */ /* 0x000fe200078e02ff */
[----:B------:R-:W-:Y:S01]  /*23c0*/  IADD3 R10, P4, P5, R20, R70, R10 ;  /* 0x00000046140a7210 */ /* 0x000fe20007d9e00a */
[----:B------:R-:W-:Y:S02]  /*23d0*/  IMAD.IADD R15, R65, 0x1, R11 ;  /* 0x00000001410f7824 */ /* 0x000fe400078e020b */
[----:B------:R-:W-:-:S05]  /*23e0*/  @!P1 IMAD R3, R24, R19, R14 ;  /* 0x0000001318039224 */ /* 0x000fca00078e020e */
[----:B------:R1:W-:Y:S03]  /*23f0*/  @!P1 STG.E.U8 desc[UR36][R6.64], R3 ;  /* 0x0000000306009986 */ /* 0x0003e6000c101124 */
[----:B------:R-:W-:Y:S05]  /*2400*/  @P0 BRA `(.L_x_33) ;  /* 0x00000000000c0947 */ /* 0x000fea0003800000 */
[----:B------:R-:W1:Y:S02]  /*2410*/  LDG.E.U8 R64, desc[UR36][R8.64+0x1] ;  /* 0x0000012408407981 */ /* 0x000e64000c1e1100 */
[----:B-1----:R-:W-:-:S05]  /*2420*/  PRMT R3, R64, 0x8880, RZ ;  /* 0x0000888040037816 */ /* 0x002fca00000000ff */
[----:B------:R-:W-:-:S07]  /*2430*/  IMAD R14, R3, R56, RZ ;  /* 0x00000038030e7224 */ /* 0x000fce00078e02ff */
.L_x_33:
[----:B------:R-:W-:Y:S05]  /*2440*/  BSYNC B1 ;  /* 0x0000000000017941 */ /* 0x000fea0003800000 */
.L_x_32:
[----:B------:R-:W-:Y:S01]  /*2450*/  ISETP.LT.OR P3, PT, R72, 0x9, !P3 ;  /* 0x000000094800780c */ /* 0x000fe20005f61670 */
[----:B------:R-:W-:Y:S01]  /*2460*/  @!P0 IMAD R25, R25, R19, R14 ;  /* 0x0000001319198224 */ /* 0x000fe200078e020e */
[C---:B------:R-:W-:Y:S01]  /*2470*/  ISETP.GE.AND P1, PT, R66.reuse, 0x9, PT ;  /* 0x000000094200780c */ /* 0x040fe20003f26270 */
[----:B------:R-:W-:Y:S01]  /*2480*/  BSSY B1, `(.L_x_34) ;  /* 0x000000b000017945 */ /* 0x000fe20003800000 */
[----:B------:R-:W-:Y:S02]  /*2490*/  IADD3.X R11, R13, R71, R15, P4, P5 ;  /* 0x000000470d0b7210 */ /* 0x000fe400027ea40f */
[----:B------:R2:W-:Y:S01]  /*24a0*/  @!P0 STG.E.U8 desc[UR36][R6.64+0x1], R25 ;  /* 0x0000011906008986 */ /* 0x0005e2000c101124 */
[----:B------:R-:W-:Y:S02]  /*24b0*/  ISETP.GE.AND P0, PT, R66, 0xa, PT ;  /* 0x0000000a4200780c */ /* 0x000fe40003f06270 */
[C---:B------:R-:W-:Y:S02]  /*24c0*/  ISETP.LT.OR P2, PT, R72.reuse, 0x9, !P2 ;  /* 0x000000094800780c */ /* 0x040fe40005741670 */
[----:B------:R-:W-:-:S02]  /*24d0*/  ISETP.LT.OR P5, PT, R72, 0x1, !P1 ;  /* 0x000000014800780c */ /* 0x000fc40004fa1670 */
[----:B------:R-:W-:Y:S01]  /*24e0*/  ISETP.LT.OR P4, PT, R72, 0x1, !P0 ;  /* 0x000000014800780c */ /* 0x000fe20004781670 */
[----:B------:R-:W-:-:S12]  /*24f0*/  @P3 BRA `(.L_x_35) ;  /* 0x00000000000c3947 */ /* 0x000fd80003800000 */
[----:B------:R-:W1:Y:S02]  /*2500*/  LDG.E.U8 R64, desc[UR36][R10.64] ;  /* 0x000000240a407981 */ /* 0x000e64000c1e1100 */
[----:B-1----:R-:W-:-:S05]  /*2510*/  PRMT R3, R64, 0x8880, RZ ;  /* 0x0000888040037816 */ /* 0x002fca00000000ff */
[----:B------:R-:W-:-:S07]  /*2520*/  IMAD R14, R3, R56, RZ ;  /* 0x00000038030e7224 */ /* 0x000fce00078e02ff */
.L_x_35:
[----:B------:R-:W-:Y:S05]  /*2530*/  BSYNC B1 ;  /* 0x0000000000017941 */ /* 0x000fea0003800000 */
.L_x_34:
[----:B-1----:R-:W-:Y:S01]  /*2540*/  @!P3 IMAD R3, R26, R19, R14 ;  /* 0x000000131a03b224 */ /* 0x002fe200078e020e */
[----:B------:R-:W-:Y:S04]  /*2550*/  BSSY B1, `(.L_x_36) ;  /* 0x0000006000017945 */ /* 0x000fe80003800000 */
[----:B------:R1:W-:Y:S01]  /*2560*/  @!P3 STG.E.U8 desc[UR36][R4.64], R3 ;  /* 0x000000030400b986 */ /* 0x0003e2000c101124 */
[----:B------:R-:W-:Y:S05]  /*2570*/  @P2 BRA `(.L_x_37) ;  /* 0x00000000000c2947 */ /* 0x000fea0003800000 */
[----:B------:R-:W1:Y:S02]  /*2580*/  LDG.E.U8 R64, desc[UR36][R10.64+0x1] ;  /* 0x000001240a407981 */ /* 0x000e64000c1e1100 */
[----:B-1----:R-:W-:-:S05]  /*2590*/  PRMT R3, R64, 0x8880, RZ ;  /* 0x0000888040037816 */ /* 0x002fca00000000ff */
[----:B------:R-:W-:-:S07]  /*25a0*/  IMAD R14, R3, R56, RZ ;  /* 0x00000038030e7224 */ /* 0x000fce00078e02ff */
.L_x_37:
[----:B------:R-:W-:Y:S05]  /*25b0*/  BSYNC B1 ;  /* 0x0000000000017941 */ /* 0x000fea0003800000 */
.L_x_36:
[----:B------:R-:W-:Y:S01]  /*25c0*/  @!P2 IMAD R27, R27, R19, R14 ;  /* 0x000000131b1ba224 */ /* 0x000fe200078e020e */
[----:B------:R-:W-:Y:S04]  /*25d0*/  BSSY B1, `(.L_x_38) ;  /* 0x0000006000017945 */ /* 0x000fe80003800000 */
[----:B------:R3:W-:Y:S01]  /*25e0*/  @!P2 STG.E.U8 desc[UR36][R4.64+0x1], R27 ;  /* 0x0000011b0400a986 */ /* 0x0007e2000c101124 */
[----:B------:R-:W-:Y:S05]  /*25f0*/  @P5 BRA `(.L_x_39) ;  /* 0x00000000000c5947 */ /* 0x000fea0003800000 */
[----:B------:R-:W1:Y:S02]  /*2600*/  LDG.E.U8 R64, desc[UR36][R8.64+0x8] ;  /* 0x0000082408407981 */ /* 0x000e64000c1e1100 */
[----:B-1----:R-:W-:-:S05]  /*2610*/  PRMT R3, R64, 0x8880, RZ ;  /* 0x0000888040037816 */ /* 0x002fca00000000ff */
[----:B------:R-:W-:-:S07]  /*2620*/  IMAD R14, R3, R56, RZ ;  /* 0x00000038030e7224 */ /* 0x000fce00078e02ff */
.L_x_39:
[----:B------:R-:W-:Y:S05]  /*2630*/  BSYNC B1 ;  /* 0x0000000000017941 */ /* 0x000fea0003800000 */
.L_x_38:
[----:B-1----:R-:W-:Y:S01]  /*2640*/  @!P5 IMAD R3, R28, R19, R14 ;  /* 0x000000131c03d224 */ /* 0x002fe200078e020e */
[----:B------:R-:W-:Y:S04]  /*2650*/  BSSY B1, `(.L_x_40) ;  /* 0x0000006000017945 */ /* 0x000fe80003800000 */
[----:B------:R1:W-:Y:S01]  /*2660*/  @!P5 STG.E.U8 desc[UR36][R6.64+0x8], R3 ;  /* 0x000008030600d986 */ /* 0x0003e2000c101124 */
[----:B------:R-:W-:Y:S05]  /*2670*/  @P4 BRA `(.L_x_41) ;  /* 0x00000000000c4947 */ /* 0x000fea0003800000 */
[----:B------:R-:W1:Y:S02]  /*2680*/  LDG.E.U8 R64, desc[UR36][R8.64+0x9] ;  /* 0x0000092408407981 */ /* 0x000e64000c1e1100 */
[----:B-1----:R-:W-:-:S05]  /*2690*/  PRMT R3, R64, 0x8880, RZ ;  /* 0x0000888040037816 */ /* 0x002fca00000000ff */
[----:B------:R-:W-:-:S07]  /*26a0*/  IMAD R14, R3, R56, RZ ;  /* 0x00000038030e7224 */ /* 0x000fce00078e02ff */
.L_x_41:
[----:B------:R-:W-:Y:S05]  /*26b0*/  BSYNC B1 ;  /* 0x0000000000017941 */ /* 0x000fea0003800000 */
.L_x_40:
[----:B------:R-:W-:Y:S01]  /*26c0*/  ISETP.LT.OR P1, PT, R72, 0x9, !P1 ;  /* 0x000000094800780c */ /* 0x000fe20004f21670 */
[----:B------:R-:W-:Y:S01]  /*26d0*/  @!P4 IMAD R29, R29, R19, R14 ;  /* 0x000000131d1dc224 */ /* 0x000fe200078e020e */
[C---:B------:R-:W-:Y:S01]  /*26e0*/  ISETP.GE.AND P3, PT, R66.reuse, 0x11, PT ;  /* 0x000000114200780c */ /* 0x040fe20003f66270 */
[----:B------:R-:W-:Y:S01]  /*26f0*/  BSSY B1, `(.L_x_42) ;  /* 0x000000a000017945 */ /* 0x000fe20003800000 */
[----:B------:R-:W-:Y:S02]  /*2700*/  ISETP.GE.AND P2, PT, R66, 0x12, PT ;  /* 0x000000124200780c */ /* 0x000fe40003f46270 */
[----:B------:R4:W-:Y:S01]  /*2710*/  @!P4 STG.E.U8 desc[UR36][R6.64+0x9], R29 ;  /* 0x0000091d0600c986 */ /* 0x0009e2000c101124 */
[C---:B------:R-:W-:Y:S02]  /*2720*/  ISETP.LT.OR P0, PT, R72.reuse, 0x9, !P0 ;  /* 0x000000094800780c */ /* 0x040fe40004701670 */
[C---:B------:R-:W-:Y:S02]  /*2730*/  ISETP.LT.OR P5, PT, R72.reuse, 0x1, !P3 ;  /* 0x000000014800780c */ /* 0x040fe40005fa1670 */
[----:B------:R-:W-:-:S02]  /*2740*/  ISETP.LT.OR P4, PT, R72, 0x1, !P2 ;  /* 0x000000014800780c */ /* 0x000fc40005781670 */
[----:B------:R-:W-:Y:S11]  /*2750*/  @P1 BRA `(.L_x_43) ;  /* 0x00000000000c1947 */ /* 0x000ff60003800000 */
[----:B------:R-:W1:Y:S02]  /*2760*/  LDG.E.U8 R64, desc[UR36][R10.64+0x8] ;  /* 0x000008240a407981 */ /* 0x000e64000c1e1100 */
[----:B-1----:R-:W-:-:S05]  /*2770*/  PRMT R3, R64, 0x8880, RZ ;  /* 0x0000888040037816 */ /* 0x002fca00000000ff */
[----:B------:R-:W-:-:S07]  /*2780*/  IMAD R14, R3, R56, RZ ;  /* 0x00000038030e7224 */ /* 0x000fce00078e02ff */
.L_x_43:
[----:B------:R-:W-:Y:S05]  /*2790*/  BSYNC B1 ;  /* 0x0000000000017941 */ /* 0x000fea0003800000 */
.L_x_42:
[----:B-1----:R-:W-:Y:S01]  /*27a0*/  @!P1 IMAD R3, R30, R19, R14 ;  /* 0x000000131e039224 */ /* 0x002fe200078e020e */
[----:B------:R-:W-:Y:S04]  /*27b0*/  BSSY B1, `(.L_x_44) ;  /* 0x0000006000017945 */ /* 0x000fe80003800000 */
[----:B------:R1:W-:Y:S01]  /*27c0*/  @!P1 STG.E.U8 desc[UR36][R4.64+0x8], R3 ;  /* 0x0000080304009986 */ /* 0x0003e2000c101124 */
[----:B------:R-:W-:Y:S05]  /*27d0*/  @P0 BRA `(.L_x_45) ;  /* 0x00000000000c0947 */ /* 0x000fea0003800000 */
[----:B------:R-:W1:Y:S02]  /*27e0*/  LDG.E.U8 R64, desc[UR36][R10.64+0x9] ;  /* 0x000009240a407981 */ /* 0x000e64000c1e1100 */
[----:B-1----:R-:W-:-:S05]  /*27f0*/  PRMT R3, R64, 0x8880, RZ ;  /* 0x0000888040037816 */ /* 0x002fca00000000ff */
[----:B------:R-:W-:-:S07]  /*2800*/  IMAD R14, R3, R56, RZ ;  /* 0x00000038030e7224 */ /* 0x000fce00078e02ff */
.L_x_45:
[----:B------:R-:W-:Y:S05]  /*2810*/  BSYNC B1 ;  /* 0x0000000000017941 */ /* 0x000fea0003800000 */
.L_x_44:
[----:B------:R-:W-:Y:S01]  /*2820*/  @!P0 IMAD R31, R31, R19, R14 ;  /* 0x000000131f1f8224 */ /* 0x000fe200078e020e */
[----:B------:R-:W-:Y:S04]  /*2830*/  BSSY B1, `(.L_x_46) ;  /* 0x0000006000017945 */ /* 0x000fe80003800000 */
[----:B------:R0:W-:Y:S01]  /*2840*/  @!P0 STG.E.U8 desc[UR36][R4.64+0x9], R31 ;  /* 0x0000091f04008986 */ /* 0x0001e2000c101124 */
[----:B------:R-:W-:Y:S05]  /*2850*/  @P5 BRA `(.L_x_47) ;  /* 0x00000000000c5947 */ /* 0x000fea0003800000 */
[----:B------:R-:W1:Y:S02]  /*2860*/  LDG.E.U8 R64, desc[UR36][R8.64+0x10] ;  /* 0x0000102408407981 */ /* 0x000e64000c1e1100 */
[----:B-1----:R-:W-:-:S05]  /*2870*/  PRMT R3, R64, 0x8880, RZ ;  /* 0x0000888040037816 */ /* 0x002fca00000000ff */
[----:B------:R-:W-:-:S07]  /*2880*/  IMAD R14, R3, R56, RZ ;  /* 0x00000038030e7224 */ /* 0x000fce00078e02ff */
.L_x_47:
[----:B------:R-:W-:Y:S05]  /*2890*/  BSYNC B1 ;  /* 0x0000000000017941 */ /* 0x000fea0003800000 */
.L_x_46:
[----:B-1----:R-:W-:Y:S01]  /*28a0*/  @!P5 IMAD R3, R32, R19, R14 ;  /* 0x000000132003d224 */ /* 0x002fe200078e020e */
[----:B------:R-:W-:Y:S04]  /*28b0*/  BSSY B1, `(.L_x_48) ;  /* 0x0000006000017945 */ /* 0x000fe80003800000 */
[----:B------:R1:W-:Y:S01]  /*28c0*/  @!P5 STG.E.U8 desc[UR36][R6.64+0x10], R3 ;  /* 0x000010030600d986 */ /* 0x0003e2000c101124 */
[----:B------:R-:W-:Y:S05]  /*28d0*/  @P4 BRA `(.L_x_49) ;  /* 0x00000000000c4947 */ /* 0x000fea0003800000 */
[----:B------:R-:W1:Y:S02]  /*28e0*/  LDG.E.U8 R64, desc[UR36][R8.64+0x11] ;  /* 0x0000112408407981 */ /* 0x000e64000c1e1100 */
[----:B-1----:R-:W-:-:S05]  /*28f0*/  PRMT R3, R64, 0x8880, RZ ;  /* 0x0000888040037816 */ /* 0x002fca00000000ff */
[----:B------:R-:W-:-:S07]  /*2900*/  IMAD R14, R3, R56, RZ ;  /* 0x00000038030e7224 */ /* 0x000fce00078e02ff */
.L_x_49:
[----:B------:R-:W-:Y:S05]  /*2910*/  BSYNC B1 ;  /* 0x0000000000017941 */ /* 0x000fea0003800000 */
.L_x_48:
        /* <DEDUP_REMOVED lines=13> */
.L_x_51:
[----:B------:R-:W-:Y:S05]  /*29f0*/  BSYNC B1 ;  /* 0x0000000000017941 */ /* 0x000fea0003800000 */
.L_x_50:
[----:B-1----:R-:W-:Y:S01]  /*2a00*/  @!P3 IMAD R3, R34, R19, R14 ;  /* 0x000000132203b224 */ /* 0x002fe200078e020e */
[----:B------:R-:W-:Y:S04]  /*2a10*/  BSSY B1, `(.L_x_52) ;  /* 0x0000006000017945 */ /* 0x000fe80003800000 */
[----:B------:R1:W-:Y:S01]  /*2a20*/  @!P3 STG.E.U8 desc[UR36][R4.64+0x10], R3 ;  /* 0x000010030400b986 */ /* 0x0003e2000c101124 */
[----:B------:R-:W-:Y:S05]  /*2a30*/  @P2 BRA `(.L_x_53) ;  /* 0x00000000000c2947 */ /* 0x000fea0003800000 */
[----:B------:R-:W1:Y:S02]  /*2a40*/  LDG.E.U8 R64, desc[UR36][R10.64+0x11] ;  /* 0x000011240a407981 */ /* 0x000e64000c1e1100 */
[----:B-1----:R-:W-:-:S05]  /*2a50*/  PRMT R3, R64, 0x8880, RZ ;  /* 0x0000888040037816 */ /* 0x002fca00000000ff */
[----:B------:R-:W-:-:S07]  /*2a60*/  IMAD R14, R3, R56, RZ ;  /* 0x00000038030e7224 */ /* 0x000fce00078e02ff */
.L_x_53:
[----:B------:R-:W-:Y:S05]  /*2a70*/  BSYNC B1 ;  /* 0x0000000000017941 */ /* 0x000fea0003800000 */
.L_x_52:
[----:B------:R-:W-:Y:S01]  /*2a80*/  @!P2 IMAD R35, R35, R19, R14 ;  /* 0x000000132323a224 */ /* 0x000fe200078e020e */
[----:B------:R-:W-:Y:S04]  /*2a90*/  BSSY B1, `(.L_x_54) ;  /* 0x0000006000017945 */ /* 0x000fe80003800000 */
[----:B------:R0:W-:Y:S01]  /*2aa0*/  @!P2 STG.E.U8 desc[UR36][R4.64+0x11], R35 ;  /* 0x000011230400a986 */ /* 0x0001e2000c101124 */
[----:B------:R-:W-:Y:S05]  /*2ab0*/  @P5 BRA `(.L_x_55) ;  /* 0x00000000000c5947 */ /* 0x000fea0003800000 */
[----:B------:R-:W1:Y:S02]  /*2ac0*/  LDG.E.U8 R64, desc[UR36][R8.64+0x18] ;  /* 0x0000182408407981 */ /* 0x000e64000c1e1100 */
[----:B-1----:R-:W-:-:S05]  /*2ad0*/  PRMT R3, R64, 0x8880, RZ ;  /* 0x0000888040037816 */ /* 0x002fca00000000ff */
[----:B------:R-:W-:-:S07]  /*2ae0*/  IMAD R14, R3, R56, RZ ;  /* 0x00000038030e7224 */ /* 0x000fce00078e02ff */
.L_x_55:
[----:B------:R-:W-:Y:S05]  /*2af0*/  BSYNC B1 ;  /* 0x0000000000017941 */ /* 0x000fea0003800000 */
.L_x_54:
[----:B-1----:R-:W-:Y:S01]  /*2b00*/  @!P5 IMAD R3, R36, R19, R14 ;  /* 0x000000132403d224 */ /* 0x002fe200078e020e */
[----:B------:R-:W-:Y:S04]  /*2b10*/  BSSY B1, `(.L_x_56) ;  /* 0x0000006000017945 */ /* 0x000fe80003800000 */
[----:B------:R1:W-:Y:S01]  /*2b20*/  @!P5 STG.E.U8 desc[UR36][R6.64+0x18], R3 ;  /* 0x000018030600d986 */ /* 0x0003e2000c101124 */
[----:B------:R-:W-:Y:S05]  /*2b30*/  @P4 BRA `(.L_x_57) ;  /* 0x00000000000c4947 */ /* 0x000fea0003800000 */
[----:B------:R-:W1:Y:S02]  /*2b40*/  LDG.E.U8 R64, desc[UR36][R8.64+0x19] ;  /* 0x0000192408407981 */ /* 0x000e64000c1e1100 */
[----:B-1----:R-:W-:-:S05]  /*2b50*/  PRMT R3, R64, 0x8880, RZ ;  /* 0x0000888040037816 */ /* 0x002fca00000000ff */
[----:B------:R-:W-:-:S07]  /*2b60*/  IMAD R14, R3, R56, RZ ;  /* 0x00000038030e7224 */ /* 0x000fce00078e02ff */
.L_x_57:
[----:B------:R-:W-:Y:S05]  /*2b70*/  BSYNC B1 ;  /* 0x0000000000017941 */ /* 0x000fea0003800000 */
.L_x_56:
        /* <DEDUP_REMOVED lines=13> */
.L_x_59:
[----:B------:R-:W-:Y:S05]  /*2c50*/  BSYNC B1 ;  /* 0x0000000000017941 */ /* 0x000fea0003800000 */
.L_x_58:
[----:B-1----:R-:W-:Y:S01]  /*2c60*/  @!P1 IMAD R3, R38, R19, R14 ;  /* 0x0000001326039224 */ /* 0x002fe200078e020e */
[----:B------:R-:W-:Y:S04]  /*2c70*/  BSSY B1, `(.L_x_60) ;  /* 0x0000006000017945 */ /* 0x000fe80003800000 */
[----:B------:R1:W-:Y:S01]  /*2c80*/  @!P1 STG.E.U8 desc[UR36][R4.64+0x18], R3 ;  /* 0x0000180304009986 */ /* 0x0003e2000c101124 */
[----:B------:R-:W-:Y:S05]  /*2c90*/  @P4 BRA `(.L_x_61) ;  /* 0x00000000000c4947 */ /* 0x000fea0003800000 */
[----:B------:R-:W1:Y:S02]  /*2ca0*/  LDG.E.U8 R64, desc[UR36][R10.64+0x19] ;  /* 0x000019240a407981 */ /* 0x000e64000c1e1100 */
[----:B-1----:R-:W-:-:S05]  /*2cb0*/  PRMT R3, R64, 0x8880, RZ ;  /* 0x0000888040037816 */ /* 0x002fca00000000ff */
[----:B------:R-:W-:-:S07]  /*2cc0*/  IMAD R14, R3, R56, RZ ;  /* 0x00000038030e7224 */ /* 0x000fce00078e02ff */
.L_x_61:
[----:B------:R-:W-:Y:S05]  /*2cd0*/  BSYNC B1 ;  /* 0x0000000000017941 */ /* 0x000fea0003800000 */
.L_x_60:
[----:B------:R-:W-:Y:S01]  /*2ce0*/  @!P4 IMAD R39, R39, R19, R14 ;  /* 0x000000132727c224 */ /* 0x000fe200078e020e */
[----:B------:R-:W-:Y:S04]  /*2cf0*/  BSSY B1, `(.L_x_62) ;  /* 0x0000006000017945 */ /* 0x000fe80003800000 */
[----:B------:R0:W-:Y:S01]  /*2d00*/  @!P4 STG.E.U8 desc[UR36][R4.64+0x19], R39 ;  /* 0x000019270400c986 */ /* 0x0001e2000c101124 */
[----:B------:R-:W-:Y:S05]  /*2d10*/  @P5 BRA `(.L_x_63) ;  /* 0x00000000000c5947 */ /* 0x000fea0003800000 */
[----:B------:R-:W1:Y:S02]  /*2d20*/  LDG.E.U8 R64, desc[UR36][R8.64+0x20] ;  /* 0x0000202408407981 */ /* 0x000e64000c1e1100 */
[----:B-1----:R-:W-:-:S05]  /*2d30*/  PRMT R3, R64, 0x8880, RZ ;  /* 0x0000888040037816 */ /* 0x002fca00000000ff */
[----:B------:R-:W-:-:S07]  /*2d40*/  IMAD R14, R3, R56, RZ ;  /* 0x00000038030e7224 */ /* 0x000fce00078e02ff */
.L_x_63:
[----:B------:R-:W-:Y:S05]  /*2d50*/  BSYNC B1 ;  /* 0x0000000000017941 */ /* 0x000fea0003800000 */
.L_x_62:
[----:B-1----:R-:W-:Y:S01]  /*2d60*/  @!P5 IMAD R3, R40, R19, R14 ;  /* 0x000000132803d224 */ /* 0x002fe200078e020e */
[----:B------:R-:W-:Y:S04]  /*2d70*/  BSSY B1, `(.L_x_64) ;  /* 0x0000006000017945 */ /* 0x000fe80003800000 */
[----:B------:R1:W-:Y:S01]  /*2d80*/  @!P5 STG.E.U8 desc[UR36][R6.64+0x20], R3 ;  /* 0x000020030600d986 */ /* 0x0003e2000c101124 */
[----:B------:R-:W-:Y:S05]  /*2d90*/  @P0 BRA `(.L_x_65) ;  /* 0x00000000000c0947 */ /* 0x000fea0003800000 */
[----:B------:R-:W1:Y:S02]  /*2da0*/  LDG.E.U8 R64, desc[UR36][R8.64+0x21] ;  /* 0x0000212408407981 */ /* 0x000e64000c1e1100 */
[----:B-1----:R-:W-:-:S05]  /*2db0*/  PRMT R3, R64, 0x8880, RZ ;  /* 0x0000888040037816 */ /* 0x002fca00000000ff */
[----:B------:R-:W-:-:S07]  /*2dc0*/  IMAD R14, R3, R56, RZ ;  /* 0x00000038030e7224 */ /* 0x000fce00078e02ff */
.L_x_65:
[----:B------:R-:W-:Y:S05]  /*2dd0*/  BSYNC B1 ;  /* 0x0000000000017941 */ /* 0x000fea0003800000 */
.L_x_64:
        /* <DEDUP_REMOVED lines=13> */
.L_x_67:
[----:B------:R-:W-:Y:S05]  /*2eb0*/  BSYNC B1 ;  /* 0x0000000000017941 */ /* 0x000fea0003800000 */
.L_x_66:
[----:B-1----:R-:W-:Y:S01]  /*2ec0*/  @!P3 IMAD R3, R42, R19, R14 ;  /* 0x000000132a03b224 */ /* 0x002fe200078e020e */
[----:B------:R-:W-:Y:S04]  /*2ed0*/  BSSY B1, `(.L_x_68) ;  /* 0x0000006000017945 */ /* 0x000fe80003800000 */
[----:B------:R1:W-:Y:S01]  /*2ee0*/  @!P3 STG.E.U8 desc[UR36][R4.64+0x20], R3 ;  /* 0x000020030400b986 */ /* 0x0003e2000c101124 */
[----:B------:R-:W-:Y:S05]  /*2ef0*/  @P2 BRA `(.L_x_69) ;  /* 0x00000000000c2947 */ /* 0x000fea0003800000 */
[----:B------:R-:W1:Y:S02]  /*2f00*/  LDG.E.U8 R64, desc[UR36][R10.64+0x21] ;  /* 0x000021240a407981 */ /* 0x000e64000c1e1100 */
[----:B-1----:R-:W-:-:S05]  /*2f10*/  PRMT R3, R64, 0x8880, RZ ;  /* 0x0000888040037816 */ /* 0x002fca00000000ff */
[----:B------:R-:W-:-:S07]  /*2f20*/  IMAD R14, R3, R56, RZ ;  /* 0x00000038030e7224 */ /* 0x000fce00078e02ff */
.L_x_69:
[----:B------:R-:W-:Y:S05]  /*2f30*/  BSYNC B1 ;  /* 0x0000000000017941 */ /* 0x000fea0003800000 */
.L_x_68:
[----:B------:R-:W-:Y:S01]  /*2f40*/  @!P2 IMAD R43, R43, R19, R14 ;  /* 0x000000132b2ba224 */ /* 0x000fe200078e020e */
[----:B------:R-:W-:Y:S04]  /*2f50*/  BSSY B1, `(.L_x_70) ;  /* 0x0000006000017945 */ /* 0x000fe80003800000 */
[----:B------:R0:W-:Y:S01]  /*2f60*/  @!P2 STG.E.U8 desc[UR36][R4.64+0x21], R43 ;  /* 0x0000212b0400a986 */ /* 0x0001e2000c101124 */
[----:B------:R-:W-:Y:S05]  /*2f70*/  @P0 BRA `(.L_x_71) ;  /* 0x00000000000c0947 */ /* 0x000fea0003800000 */
[----:B------:R-:W1:Y:S02]  /*2f80*/  LDG.E.U8 R64, desc[UR36][R8.64+0x28] ;  /* 0x0000282408407981 */ /* 0x000e64000c1e1100 */
[----:B-1----:R-:W-:-:S05]  /*2f90*/  PRMT R3, R64, 0x8880, RZ ;  /* 0x0000888040037816 */ /* 0x002fca00000000ff */
[----:B------:R-:W-:-:S07]  /*2fa0*/  IMAD R14, R3, R56, RZ ;  /* 0x00000038030e7224 */ /* 0x000fce00078e02ff */
.L_x_71:
[----:B------:R-:W-:Y:S05]  /*2fb0*/  BSYNC B1 ;  /* 0x0000000000017941 */ /* 0x000fea0003800000 */
.L_x_70:
[----:B-1----:R-:W-:Y:S01]  /*2fc0*/  @!P0 IMAD R3, R44, R19, R14 ;  /* 0x000000132c038224 */ /* 0x002fe200078e020e */
[----:B------:R-:W-:Y:S04]  /*2fd0*/  BSSY B1, `(.L_x_72) ;  /* 0x0000006000017945 */ /* 0x000fe80003800000 */
[----:B------:R1:W-:Y:S01]  /*2fe0*/  @!P0 STG.E.U8 desc[UR36][R6.64+0x28], R3 ;  /* 0x0000280306008986 */ /* 0x0003e2000c101124 */
[----:B------:R-:W-:Y:S05]  /*2ff0*/  @P5 BRA `(.L_x_73) ;  /* 0x00000000000c5947 */ /* 0x000fea0003800000 */
[----:B------:R-:W1:Y:S02]  /*3000*/  LDG.E.U8 R64, desc[UR36][R8.64+0x29] ;  /* 0x0000292408407981 */ /* 0x000e64000c1e1100 */
[----:B-1----:R-:W-:-:S05]  /*3010*/  PRMT R3, R64, 0x8880, RZ ;  /* 0x0000888040037816 */ /* 0x002fca00000000ff */
[----:B------:R-:W-:-:S07]  /*3020*/  IMAD R14, R3, R56, RZ ;  /* 0x00000038030e7224 */ /* 0x000fce00078e02ff */
.L_x_73:
[----:B------:R-:W-:Y:S05]  /*3030*/  BSYNC B1 ;  /* 0x0000000000017941 */ /* 0x000fea0003800000 */
.L_x_72:
        /* <DEDUP_REMOVED lines=13> */
.L_x_75:
[----:B------:R-:W-:Y:S05]  /*3110*/  BSYNC B1 ;  /* 0x0000000000017941 */ /* 0x000fea0003800000 */
.L_x_74:
[----:B-1----:R-:W-:Y:S01]  /*3120*/  @!P4 IMAD R3, R46, R19, R14 ;  /* 0x000000132e03c224 */ /* 0x002fe200078e020e */
[----:B------:R-:W-:Y:S04]  /*3130*/  BSSY B1, `(.L_x_76) ;  /* 0x0000006000017945 */ /* 0x000fe80003800000 */
[----:B------:R1:W-:Y:S01]  /*3140*/  @!P4 STG.E.U8 desc[UR36][R4.64+0x28], R3 ;  /* 0x000028030400c986 */ /* 0x0003e2000c101124 */
[----:B------:R-:W-:Y:S05]  /*3150*/  @P1 BRA `(.L_x_77) ;  /* 0x00000000000c1947 */ /* 0x000fea0003800000 */
[----:B------:R-:W1:Y:S02]  /*3160*/  LDG.E.U8 R64, desc[UR36][R10.64+0x29] ;  /* 0x000029240a407981 */ /* 0x000e64000c1e1100 */
[----:B-1----:R-:W-:-:S05]  /*3170*/  PRMT R3, R64, 0x8880, RZ ;  /* 0x0000888040037816 */ /* 0x002fca00000000ff */
[----:B------:R-:W-:-:S07]  /*3180*/  IMAD R14, R3, R56, RZ ;  /* 0x00000038030e7224 */ /* 0x000fce00078e02ff */
.L_x_77:
[----:B------:R-:W-:Y:S05]  /*3190*/  BSYNC B1 ;  /* 0x0000000000017941 */ /* 0x000fea0003800000 */
.L_x_76:
[----:B------:R-:W-:Y:S01]  /*31a0*/  @!P1 IMAD R47, R47, R19, R14 ;  /* 0x000000132f2f9224 */ /* 0x000fe200078e020e */
[----:B------:R-:W-:Y:S04]  /*31b0*/  BSSY B1, `(.L_x_78) ;  /* 0x0000006000017945 */ /* 0x000fe80003800000 */
[----:B------:R0:W-:Y:S01]  /*31c0*/  @!P1 STG.E.U8 desc[UR36][R4.64+0x29], R47 ;  /* 0x0000292f04009986 */ /* 0x0001e2000c101124 */
[----:B------:R-:W-:Y:S05]  /*31d0*/  @P3 BRA `(.L_x_79) ;  /* 0x00000000000c3947 */ /* 0x000fea0003800000 */
[----:B------:R-:W1:Y:S02]  /*31e0*/  LDG.E.U8 R64, desc[UR36][R8.64+0x30] ;  /* 0x0000302408407981 */ /* 0x000e64000c1e1100 */
[----:B-1----:R-:W-:-:S05]  /*31f0*/  PRMT R3, R64, 0x8880, RZ ;  /* 0x0000888040037816 */ /* 0x002fca00000000ff */
[----:B------:R-:W-:-:S07]  /*3200*/  IMAD R14, R3, R56, RZ ;  /* 0x00000038030e7224 */ /* 0x000fce00078e02ff */
.L_x_79:
[----:B------:R-:W-:Y:S05]  /*3210*/  BSYNC B1 ;  /* 0x0000000000017941 */ /* 0x000fea0003800000 */
.L_x_78:
[----:B-1----:R-:W-:Y:S01]  /*3220*/  @!P3 IMAD R3, R48, R19, R14 ;  /* 0x000000133003b224 */ /* 0x002fe200078e020e */
[----:B------:R-:W-:Y:S04]  /*3230*/  BSSY B1, `(.L_x_80) ;  /* 0x0000006000017945 */ /* 0x000fe80003800000 */
[----:B------:R1:W-:Y:S01]  /*3240*/  @!P3 STG.E.U8 desc[UR36][R6.64+0x30], R3 ;  /* 0x000030030600b986 */ /* 0x0003e2000c101124 */
[----:B------:R-:W-:Y:S05]  /*3250*/  @P5 BRA `(.L_x_81) ;  /* 0x00000000000c5947 */ /* 0x000fea0003800000 */
[----:B------:R-:W1:Y:S02]  /*3260*/  LDG.E.U8 R64, desc[UR36][R8.64+0x31] ;  /* 0x0000312408407981 */ /* 0x000e64000c1e1100 */
[----:B-1----:R-:W-:-:S05]  /*3270*/  PRMT R3, R64, 0x8880, RZ ;  /* 0x0000888040037816 */ /* 0x002fca00000000ff */
[----:B------:R-:W-:-:S07]  /*3280*/  IMAD R14, R3, R56, RZ ;  /* 0x00000038030e7224 */ /* 0x000fce00078e02ff */
.L_x_81:
[----:B------:R-:W-:Y:S05]  /*3290*/  BSYNC B1 ;  /* 0x0000000000017941 */ /* 0x000fea0003800000 */
.L_x_80:
        /* <DEDUP_REMOVED lines=9> */
[----:B------:R-:W-:Y:S01]  /*3330*/  ISETP.LT.OR P3, PT, R72, 0x9, !P3 ;  /* 0x000000094800780c */ /* 0x000fe20005f61670 */
[----:B------:R-:W-:-:S12]  /*3340*/  @P2 BRA `(.L_x_83) ;  /* 0x00000000000c2947 */ /* 0x000fd80003800000 */
[----:B------:R-:W1:Y:S02]  /*3350*/  LDG.E.U8 R64, desc[UR36][R10.64+0x30] ;  /* 0x000030240a407981 */ /* 0x000e64000c1e1100 */
[----:B-1----:R-:W-:-:S05]  /*3360*/  PRMT R3, R64, 0x8880, RZ ;  /* 0x0000888040037816 */ /* 0x002fca00000000ff */
[----:B------:R-:W-:-:S07]  /*3370*/  IMAD R14, R3, R56, RZ ;  /* 0x00000038030e7224 */ /* 0x000fce00078e02ff */
.L_x_83:
[----:B------:R-:W-:Y:S05]  /*3380*/  BSYNC B1 ;  /* 0x0000000000017941 */ /* 0x000fea0003800000 */
.L_x_82:
[----:B-1----:R-:W-:Y:S01]  /*3390*/  @!P2 IMAD R3, R50, R19, R14 ;  /* 0x000000133203a224 */ /* 0x002fe200078e020e */
[----:B------:R-:W-:Y:S04]  /*33a0*/  BSSY B1, `(.L_x_84) ;  /* 0x0000006000017945 */ /* 0x000fe80003800000 */
[----:B------:R1:W-:Y:S01]  /*33b0*/  @!P2 STG.E.U8 desc[UR36][R4.64+0x30], R3 ;  /* 0x000030030400a986 */ /* 0x0003e2000c101124 */
[----:B------:R-:W-:Y:S05]  /*33c0*/  @P0 BRA `(.L_x_85) ;  /* 0x00000000000c0947 */ /* 0x000fea0003800000 */
[----:B------:R-:W1:Y:S02]  /*33d0*/  LDG.E.U8 R64, desc[UR36][R10.64+0x31] ;  /* 0x000031240a407981 */ /* 0x000e64000c1e1100 */
[----:B-1----:R-:W-:-:S05]  /*33e0*/  PRMT R3, R64, 0x8880, RZ ;  /* 0x0000888040037816 */ /* 0x002fca00000000ff */
[----:B------:R-:W-:-:S07]  /*33f0*/  IMAD R14, R3, R56, RZ ;  /* 0x00000038030e7224 */ /* 0x000fce00078e02ff */
.L_x_85:
[----:B------:R-:W-:Y:S05]  /*3400*/  BSYNC B1 ;  /* 0x0000000000017941 */ /* 0x000fea0003800000 */
.L_x_84:
[----:B------:R-:W-:Y:S01]  /*3410*/  @!P0 IMAD R51, R51, R19, R14 ;  /* 0x0000001333338224 */ /* 0x000fe200078e020e */
[----:B------:R-:W-:Y:S04]  /*3420*/  BSSY B1, `(.L_x_86) ;  /* 0x0000006000017945 */ /* 0x000fe80003800000 */
[----:B------:R0:W-:Y:S01]  /*3430*/  @!P0 STG.E.U8 desc[UR36][R4.64+0x31], R51 ;  /* 0x0000313304008986 */ /* 0x0001e2000c101124 */
[----:B------:R-:W-:Y:S05]  /*3440*/  @P5 BRA `(.L_x_87) ;  /* 0x00000000000c5947 */ /* 0x000fea0003800000 */
[----:B------:R-:W1:Y:S02]  /*3450*/  LDG.E.U8 R64, desc[UR36][R8.64+0x38] ;  /* 0x0000382408407981 */ /* 0x000e64000c1e1100 */
[----:B-1----:R-:W-:-:S05]  /*3460*/  PRMT R3, R64, 0x8880, RZ ;  /* 0x0000888040037816 */ /* 0x002fca00000000ff */
[----:B------:R-:W-:-:S07]  /*3470*/  IMAD R14, R3, R56, RZ ;  /* 0x00000038030e7224 */ /* 0x000fce00078e02ff */
.L_x_87:
[----:B------:R-:W-:Y:S05]  /*3480*/  BSYNC B1 ;  /* 0x0000000000017941 */ /* 0x000fea0003800000 */
.L_x_86:
[----:B-1----:R-:W-:Y:S01]  /*3490*/  @!P5 IMAD R3, R52, R19, R14 ;  /* 0x000000133403d224 */ /* 0x002fe200078e020e */
[----:B------:R-:W-:Y:S04]  /*34a0*/  BSSY B1, `(.L_x_88) ;  /* 0x0000006000017945 */ /* 0x000fe80003800000 */
[----:B------:R1:W-:Y:S01]  /*34b0*/  @!P5 STG.E.U8 desc[UR36][R6.64+0x38], R3 ;  /* 0x000038030600d986 */ /* 0x0003e2000c101124 */
[----:B------:R-:W-:Y:S05]  /*34c0*/  @P4 BRA `(.L_x_89) ;  /* 0x00000000000c4947 */ /* 0x000fea0003800000 */
[----:B------:R-:W1:Y:S02]  /*34d0*/  LDG.E.U8 R64, desc[UR36][R8.64+0x39] ;  /* 0x0000392408407981 */ /* 0x000e64000c1e1100 */
[----:B-1----:R-:W-:-:S05]  /*34e0*/  PRMT R3, R64, 0x8880, RZ ;  /* 0x0000888040037816 */ /* 0x002fca00000000ff */
[----:B------:R-:W-:-:S07]  /*34f0*/  IMAD R14, R3, R56, RZ ;  /* 0x00000038030e7224 */ /* 0x000fce00078e02ff */
.L_x_89:
[----:B------:R-:W-:Y:S05]  /*3500*/  BSYNC B1 ;  /* 0x0000000000017941 */ /* 0x000fea0003800000 */
.L_x_88:
[----:B------:R-:W-:Y:S01]  /*3510*/  @!P4 IMAD R53, R53, R19, R14 ;  /* 0x000000133535c224 */ /* 0x000fe200078e020e */
[----:B------:R-:W-:Y:S04]  /*3520*/  BSSY B1, `(.L_x_90) ;  /* 0x0000006000017945 */ /* 0x000fe80003800000 */
[----:B------:R0:W-:Y:S01]  /*3530*/  @!P4 STG.E.U8 desc[UR36][R6.64+0x39], R53 ;  /* 0x000039350600c986 */ /* 0x0001e2000c101124 */
[----:B------:R-:W-:Y:S05]  /*3540*/  @P3 BRA `(.L_x_91) ;  /* 0x00000000000c3947 */ /* 0x000fea0003800000 */
[----:B------:R-:W1:Y:S02]  /*3550*/  LDG.E.U8 R64, desc[UR36][R10.64+0x38] ;  /* 0x000038240a407981 */ /* 0x000e64000c1e1100 */
[----:B-1----:R-:W-:-:S05]  /*3560*/  PRMT R3, R64, 0x8880, RZ ;  /* 0x0000888040037816 */ /* 0x002fca00000000ff */
[----:B------:R-:W-:-:S07]  /*3570*/  IMAD R14, R3, R56, RZ ;  /* 0x00000038030e7224 */ /* 0x000fce00078e02ff */
.L_x_91:
[----:B------:R-:W-:Y:S05]  /*3580*/  BSYNC B1 ;  /* 0x0000000000017941 */ /* 0x000fea0003800000 */
.L_x_90:
[----:B-1----:R-:W-:Y:S01]  /*3590*/  @!P3 IMAD R3, R54, R19, R14 ;  /* 0x000000133603b224 */ /* 0x002fe200078e020e */
[----:B------:R-:W-:Y:S01]  /*35a0*/  ISETP.LT.OR P1, PT, R72, 0x9, !P1 ;  /* 0x000000094800780c */ /* 0x000fe20004f21670 */
[----:B------:R-:W-:Y:S03]  /*35b0*/  BSSY B1, `(.L_x_92) ;  /* 0x0000006000017945 */ /* 0x000fe60003800000 */
[----:B------:R1:W-:Y:S09]  /*35c0*/  @!P3 STG.E.U8 desc[UR36][R4.64+0x38], R3 ;  /* 0x000038030400b986 */ /* 0x0003f2000c101124 */
[----:B------:R-:W-:Y:S05]  /*35d0*/  @P1 BRA `(.L_x_93) ;  /* 0x00000000000c1947 */ /* 0x000fea0003800000 */
[----:B------:R-:W1:Y:S02]  /*35e0*/  LDG.E.U8 R64, desc[UR36][R10.64+0x39] ;  /* 0x000039240a407981 */ /* 0x000e64000c1e1100 */
[----:B-1----:R-:W-:-:S05]  /*35f0*/  PRMT R3, R64, 0x8880, RZ ;  /* 0x0000888040037816 */ /* 0x002fca00000000ff */
[----:B------:R-:W-:-:S07]  /*3600*/  IMAD R14, R3, R56, RZ ;  /* 0x00000038030e7224 */ /* 0x000fce00078e02ff */
.L_x_93:
[----:B------:R-:W-:Y:S05]  /*3610*/  BSYNC B1 ;  /* 0x0000000000017941 */ /* 0x000fea0003800000 */
.L_x_92:
[----:B------:R-:W-:Y:S01]  /*3620*/  IMAD R55, R55, R19, R14 ;  /* 0x0000001337377224 */ /* 0x000fe200078e020e */
[----:B------:R-:W-:Y:S06]  /*3630*/  @P1 BRA `(.L_x_94) ;  /* 0x0000000400c81947 */ /* 0x000fec0003800000 */
[----:B------:R0:W-:Y:S01]  /*3640*/  STG.E.U8 desc[UR36][R4.64+0x39], R55 ;  /* 0x0000393704007986 */ /* 0x0001e2000c101124 */
[----:B------:R-:W-:Y:S05]  /*3650*/  BRA `(.L_x_94) ;  /* 0x0000000400c07947 */ /* 0x000fea0003800000 */
.L_x_29:
[C---:B------:R-:W-:Y:S02]  /*3660*/  ISETP.GE.AND P1, PT, R66.reuse, 0x1, PT ;  /* 0x000000014200780c */ /* 0x040fe40003f26270 */
[----:B------:R-:W-:Y:S02]  /*3670*/  ISETP.GE.AND P0, PT, R66, 0x2, PT ;  /* 0x000000024200780c */ /* 0x000fe40003f06270 */
[C---:B------:R-:W-:Y:S02]  /*3680*/  ISETP.LT.OR P4, PT, R72.reuse, 0x1, !P1 ;  /* 0x000000014800780c */ /* 0x040fe40004f81670 */
[C---:B------:R-:W-:Y:S02]  /*3690*/  ISETP.LT.OR P5, PT, R72.reuse, 0x1, !P0 ;  /* 0x000000014800780c */ /* 0x040fe400047a1670 */
[C---:B------:R-:W-:Y:S02]  /*36a0*/  ISETP.LT.OR P1, PT, R72.reuse, 0x9, !P1 ;  /* 0x000000094800780c */ /* 0x040fe40004f21670 */
[----:B------:R-:W-:-:S02]  /*36b0*/  ISETP.LT.OR P0, PT, R72, 0x9, !P0 ;  /* 0x000000094800780c */ /* 0x000fc40004701670 */
[C---:B------:R-:W-:Y:S02]  /*36c0*/  ISETP.GE.AND P3, PT, R66.reuse, 0x9, PT ;  /* 0x000000094200780c */ /* 0x040fe40003f66270 */
[----:B------:R-:W-:-:S03]  /*36d0*/  ISETP.GE.AND P2, PT, R66, 0xa, PT ;  /* 0x0000000a4200780c */ /* 0x000fc60003f46270 */
[-C--:B------:R-:W-:Y:S02]  /*36e0*/  @!P4 IMAD R3, R24, R19.reuse, RZ ;  /* 0x000000131803c224 */ /* 0x080fe400078e02ff */
[-C--:B------:R-:W-:Y:S02]  /*36f0*/  @!P5 IMAD R25, R25, R19.reuse, RZ ;  /* 0x000000131919d224 */ /* 0x080fe400078e02ff */
[-C--:B------:R-:W-:Y:S01]  /*3700*/  @!P1 IMAD R9, R26, R19.reuse, RZ ;  /* 0x000000131a099224 */ /* 0x080fe200078e02ff */
[----:B------:R0:W-:Y:S01]  /*3710*/  @!P4 STG.E.U8 desc[UR36][R6.64], R3 ;  /* 0x000000030600c986 */ /* 0x0001e2000c101124 */
[C---:B------:R-:W-:Y:S01]  /*3720*/  ISETP.LT.OR P4, PT, R72.reuse, 0x1, !P3 ;  /* 0x000000014800780c */ /* 0x040fe20005f81670 */
[----:B------:R-:W-:Y:S02]  /*3730*/  @!P0 IMAD R27, R27, R19, RZ ;  /* 0x000000131b1b8224 */ /* 0x000fe400078e02ff */
[----:B------:R-:W-:Y:S01]  /*3740*/  @!P5 STG.E.U8 desc[UR36][R6.64+0x1], R25 ;  /* 0x000001190600d986 */ /* 0x000fe2000c101124 */
[----:B------:R-:W-:-:S02]  /*3750*/  ISETP.LT.OR P5, PT, R72, 0x1, !P2 ;  /* 0x000000014800780c */ /* 0x000fc400057a1670 */
[C---:B------:R-:W-:Y:S01]  /*3760*/  ISETP.LT.OR P2, PT, R72.reuse, 0x9, !P2 ;  /* 0x000000094800780c */ /* 0x040fe20005741670 */
[----:B------:R1:W-:Y:S01]  /*3770*/  @!P1 STG.E.U8 desc[UR36][R4.64], R9 ;  /* 0x0000000904009986 */ /* 0x0003e2000c101124 */
[----:B------:R-:W-:Y:S02]  /*3780*/  ISETP.LT.OR P1, PT, R72, 0x9, !P3 ;  /* 0x000000094800780c */ /* 0x000fe40005f21670 */
[C---:B------:R-:W-:Y:S01]  /*3790*/  ISETP.GE.AND P3, PT, R66.reuse, 0x11, PT ;  /* 0x000000114200780c */ /* 0x040fe20003f66270 */
[----:B------:R-:W-:Y:S01]  /*37a0*/  @!P0 STG.E.U8 desc[UR36][R4.64+0x1], R27 ;  /* 0x0000011b04008986 */ /* 0x000fe2000c101124 */
[----:B------:R-:W-:Y:S01]  /*37b0*/  ISETP.GE.AND P0, PT, R66, 0x12, PT ;  /* 0x000000124200780c */ /* 0x000fe20003f06270 */
[----:B------:R-:W-:-:S04]  /*37c0*/  @!P4 IMAD R11, R28, R19, RZ ;  /* 0x000000131c0bc224 */ /* 0x000fc800078e02ff */
[-C--:B------:R-:W-:Y:S01]  /*37d0*/  @!P5 IMAD R29, R29, R19.reuse, RZ ;  /* 0x000000131d1dd224 */ /* 0x080fe200078e02ff */
[----:B------:R-:W-:Y:S01]  /*37e0*/  @!P4 STG.E.U8 desc[UR36][R6.64+0x8], R11 ;  /* 0x0000080b0600c986 */ /* 0x000fe2000c101124 */
[C---:B------:R-:W-:Y:S01]  /*37f0*/  ISETP.LT.OR P4, PT, R72.reuse, 0x1, !P3 ;  /* 0x000000014800780c */ /* 0x040fe20005f81670 */
[-C--:B------:R-:W-:Y:S02]  /*3800*/  @!P2 IMAD R31, R31, R19.reuse, RZ ;  /* 0x000000131f1fa224 */ /* 0x080fe400078e02ff */
[----:B------:R-:W-:Y:S01]  /*3810*/  @!P5 STG.E.U8 desc[UR36][R6.64+0x9], R29 ;  /* 0x0000091d0600d986 */ /* 0x000fe2000c101124 */
[----:B------:R-:W-:Y:S01]  /*3820*/  ISETP.LT.OR P5, PT, R72, 0x1, !P0 ;  /* 0x000000014800780c */ /* 0x000fe200047a1670 */
[----:B0-----:R-:W-:Y:S01]  /*3830*/  @!P1 IMAD R3, R30, R19, RZ ;  /* 0x000000131e039224 */ /* 0x001fe200078e02ff */
[----:B------:R-:W-:Y:S01]  /*3840*/  ISETP.LT.OR P0, PT, R72, 0x9, !P0 ;  /* 0x000000094800780c */ /* 0x000fe20004701670 */
[----:B------:R-:W-:Y:S01]  /*3850*/  @!P2 STG.E.U8 desc[UR36][R4.64+0x9], R31 ;  /* 0x0000091f0400a986 */ /* 0x000fe2000c101124 */
[----:B------:R-:W-:-:S03]  /*3860*/  ISETP.GE.AND P2, PT, R66, 0x19, PT ;  /* 0x000000194200780c */ /* 0x000fc60003f46270 */
[----:B------:R0:W-:Y:S01]  /*3870*/  @!P1 STG.E.U8 desc[UR36][R4.64+0x8], R3 ;  /* 0x0000080304009986 */ /* 0x0001e2000c101124 */
[----:B------:R-:W-:Y:S01]  /*3880*/  ISETP.LT.OR P1, PT, R72, 0x9, !P3 ;  /* 0x000000094800780c */ /* 0x000fe20005f21670 */
[----:B-1----:R-:W-:Y:S01]  /*3890*/  @!P4 IMAD R9, R32, R19, RZ ;  /* 0x000000132009c224 */ /* 0x002fe200078e02ff */
[----:B------:R-:W-:-:S03]  /*38a0*/  ISETP.GE.AND P3, PT, R66, 0x1a, PT ;  /* 0x0000001a4200780c */ /* 0x000fc60003f66270 */
[-C--:B------:R-:W-:Y:S01]  /*38b0*/  @!P5 IMAD R33, R33, R19.reuse, RZ ;  /* 0x000000132121d224 */ /* 0x080fe200078e02ff */
[----:B------:R-:W-:Y:S01]  /*38c0*/  @!P4 STG.E.U8 desc[UR36][R6.64+0x10], R9 ;  /* 0x000010090600c986 */ /* 0x000fe2000c101124 */
[C---:B------:R-:W-:Y:S01]  /*38d0*/  ISETP.LT.OR P4, PT, R72.reuse, 0x1, !P3 ;  /* 0x000000014800780c */ /* 0x040fe20005f81670 */
[-C--:B------:R-:W-:Y:S01]  /*38e0*/  @!P0 IMAD R35, R35, R19.reuse, RZ ;  /* 0x0000001323238224 */ /* 0x080fe200078e02ff */
[C---:B------:R-:W-:Y:S01]  /*38f0*/  ISETP.LT.OR P3, PT, R72.reuse, 0x9, !P3 ;  /* 0x000000094800780c */ /* 0x040fe20005f61670 */
[----:B------:R-:W-:Y:S01]  /*3900*/  @!P5 STG.E.U8 desc[UR36][R6.64+0x11], R33 ;  /* 0x000011210600d986 */ /* 0x000fe2000c101124 */
[----:B------:R-:W-:Y:S02]  /*3910*/  ISETP.LT.OR P5, PT, R72, 0x1, !P2 ;  /* 0x000000014800780c */ /* 0x000fe400057a1670 */
[----:B0-----:R-:W-:Y:S01]  /*3920*/  @!P1 IMAD R3, R34, R19, RZ ;  /* 0x0000001322039224 */ /* 0x001fe200078e02ff */
[----:B------:R-:W-:Y:S01]  /*3930*/  @!P0 STG.E.U8 desc[UR36][R4.64+0x11], R35 ;  /* 0x0000112304008986 */ /* 0x000fe2000c101124 */
[----:B------:R-:W-:-:S02]  /*3940*/  ISETP.LT.OR P2, PT, R72, 0x9, !P2 ;  /* 0x000000094800780c */ /* 0x000fc40005741670 */
[C---:B------:R-:W-:Y:S01]  /*3950*/  ISETP.GE.AND P0, PT, R66.reuse, 0x21, PT ;  /* 0x000000214200780c */ /* 0x040fe20003f06270 */
[----:B------:R0:W-:Y:S01]  /*3960*/  @!P1 STG.E.U8 desc[UR36][R4.64+0x10], R3 ;  /* 0x0000100304009986 */ /* 0x0001e2000c101124 */
[----:B------:R-:W-:Y:S01]  /*3970*/  ISETP.GE.AND P1, PT, R66, 0x22, PT ;  /* 0x000000224200780c */ /* 0x000fe20003f26270 */
[-C--:B------:R-:W-:Y:S02]  /*3980*/  @!P4 IMAD R37, R37, R19.reuse, RZ ;  /* 0x000000132525c224 */ /* 0x080fe400078e02ff */
[-C--:B------:R-:W-:Y:S02]  /*3990*/  @!P3 IMAD R39, R39, R19.reuse, RZ ;  /* 0x000000132727b224 */ /* 0x080fe400078e02ff */
[-C--:B------:R-:W-:Y:S01]  /*39a0*/  @!P5 IMAD R11, R36, R19.reuse, RZ ;  /* 0x00000013240bd224 */ /* 0x080fe200078e02ff */
[----:B------:R-:W-:Y:S01]  /*39b0*/  @!P4 STG.E.U8 desc[UR36][R6.64+0x19], R37 ;  /* 0x000019250600c986 */ /* 0x000fe2000c101124 */
[C---:B------:R-:W-:Y:S02]  /*39c0*/  ISETP.LT.OR P4, PT, R72.reuse, 0x1, !P0 ;  /* 0x000000014800780c */ /* 0x040fe40004781670 */
[C---:B------:R-:W-:Y:S01]  /*39d0*/  ISETP.LT.OR P0, PT, R72.reuse, 0x9, !P0 ;  /* 0x000000094800780c */ /* 0x040fe20004701670 */
[----:B------:R-:W-:Y:S01]  /*39e0*/  @!P5 STG.E.U8 desc[UR36][R6.64+0x18], R11 ;  /* 0x0000180b0600d986 */ /* 0x000fe2000c101124 */
[----:B------:R-:W-:Y:S01]  /*39f0*/  ISETP.LT.OR P5, PT, R72, 0x1, !P1 ;  /* 0x000000014800780c */ /* 0x000fe20004fa1670 */
[----:B0-----:R-:W-:Y:S01]  /*3a00*/  @!P2 IMAD R3, R38, R19, RZ ;  /* 0x000000132603a224 */ /* 0x001fe200078e02ff */
[----:B------:R-:W-:Y:S01]  /*3a10*/  ISETP.LT.OR P1, PT, R72, 0x9, !P1 ;  /* 0x000000094800780c */ /* 0x000fe20004f21670 */
[----:B------:R-:W-:Y:S01]  /*3a20*/  @!P3 STG.E.U8 desc[UR36][R4.64+0x19], R39 ;  /* 0x000019270400b986 */ /* 0x000fe2000c101124 */
[----:B------:R-:W-:-:S03]  /*3a30*/  ISETP.GE.AND P3, PT, R66, 0x29, PT ;  /* 0x000000294200780c */ /* 0x000fc60003f66270 */
[----:B------:R0:W-:Y:S01]  /*3a40*/  @!P2 STG.E.U8 desc[UR36][R4.64+0x18], R3 ;  /* 0x000018030400a986 */ /* 0x0001e2000c101124 */
[----:B------:R-:W-:Y:S01]  /*3a50*/  ISETP.GE.AND P2, PT, R66, 0x2a, PT ;  /* 0x0000002a4200780c */ /* 0x000fe20003f46270 */
[----:B------:R-:W-:-:S04]  /*3a60*/  @!P4 IMAD R9, R40, R19, RZ ;  /* 0x000000132809c224 */ /* 0x000fc800078e02ff */
[-C--:B------:R-:W-:Y:S01]  /*3a70*/  @!P5 IMAD R41, R41, R19.reuse, RZ ;  /* 0x000000132929d224 */ /* 0x080fe200078e02ff */
[----:B------:R-:W-:Y:S01]  /*3a80*/  @!P4 STG.E.U8 desc[UR36][R6.64+0x20], R9 ;  /* 0x000020090600c986 */ /* 0x000fe2000c101124 */
[C---:B------:R-:W-:Y:S01]  /*3a90*/  ISETP.LT.OR P4, PT, R72.reuse, 0x1, !P3 ;  /* 0x000000014800780c */ /* 0x040fe20005f81670 */
[-C--:B------:R-:W-:Y:S01]  /*3aa0*/  @!P1 IMAD R43, R43, R19.reuse, RZ ;  /* 0x000000132b2b9224 */ /* 0x080fe200078e02ff */
        /* <DEDUP_REMOVED lines=25> */
[----:B------:R1:W-:Y:S01]  /*3c40*/  @!P4 STG.E.U8 desc[UR36][R6.64+0x30], R9 ;  /* 0x000030090600c986 */ /* 0x0003e2000c101124 */
[C---:B------:R-:W-:Y:S01]  /*3c50*/  ISETP.LT.OR P4, PT, R72.reuse, 0x1, !P2 ;  /* 0x000000014800780c */ /* 0x040fe20005781670 */
[-C--:B------:R-:W-:Y:S01]  /*3c60*/  @!P0 IMAD R51, R51, R19.reuse, RZ ;  /* 0x0000001333338224 */ /* 0x080fe200078e02ff */
[C---:B------:R-:W-:Y:S01]  /*3c70*/  ISETP.LT.OR P2, PT, R72.reuse, 0x9, !P2 ;  /* 0x000000094800780c */ /* 0x040fe20005741670 */
[----:B------:R2:W-:Y:S01]  /*3c80*/  @!P5 STG.E.U8 desc[UR36][R6.64+0x31], R49 ;  /* 0x000031310600d986 */ /* 0x0005e2000c101124 */
[----:B------:R-:W-:Y:S01]  /*3c90*/  ISETP.LT.OR P5, PT, R72, 0x1, !P3 ;  /* 0x000000014800780c */ /* 0x000fe20005fa1670 */
[-C--:B0-----:R-:W-:Y:S01]  /*3ca0*/  @!P1 IMAD R3, R50, R19.reuse, RZ ;  /* 0x0000001332039224 */ /* 0x081fe200078e02ff */
[----:B------:R-:W-:Y:S01]  /*3cb0*/  ISETP.LT.OR P3, PT, R72, 0x9, !P3 ;  /* 0x000000094800780c */ /* 0x000fe20005f61670 */
[----:B------:R2:W-:Y:S04]  /*3cc0*/  @!P0 STG.E.U8 desc[UR36][R4.64+0x31], R51 ;  /* 0x0000313304008986 */ /* 0x0005e8000c101124 */
[----:B------:R2:W-:Y:S02]  /*3cd0*/  @!P1 STG.E.U8 desc[UR36][R4.64+0x30], R3 ;  /* 0x0000300304009986 */ /* 0x0005e4000c101124 */
[----:B------:R-:W-:-:S02]  /*3ce0*/  @!P4 IMAD R11, R52, R19, RZ ;  /* 0x00000013340bc224 */ /* 0x000fc400078e02ff */
[-C--:B-1----:R-:W-:Y:S02]  /*3cf0*/  @!P2 IMAD R9, R54, R19.reuse, RZ ;  /* 0x000000133609a224 */ /* 0x082fe400078e02ff */
[-C--:B------:R-:W-:Y:S01]  /*3d00*/  @!P5 IMAD R53, R53, R19.reuse, RZ ;  /* 0x000000133535d224 */ /* 0x080fe200078e02ff */
[----:B------:R2:W-:Y:S01]  /*3d10*/  @!P4 STG.E.U8 desc[UR36][R6.64+0x38], R11 ;  /* 0x0000380b0600c986 */ /* 0x0005e2000c101124 */
[----:B------:R-:W-:-:S03]  /*3d20*/  @!P3 IMAD R55, R55, R19, RZ ;  /* 0x000000133737b224 */ /* 0x000fc600078e02ff */
[----:B------:R2:W-:Y:S04]  /*3d30*/  @!P5 STG.E.U8 desc[UR36][R6.64+0x39], R53 ;  /* 0x000039350600d986 */ /* 0x0005e8000c101124 */
[----:B------:R2:W-:Y:S04]  /*3d40*/  @!P2 STG.E.U8 desc[UR36][R4.64+0x38], R9 ;  /* 0x000038090400a986 */ /* 0x0005e8000c101124 */
[----:B------:R2:W-:Y:S02]  /*3d50*/  @!P3 STG.E.U8 desc[UR36][R4.64+0x39], R55 ;  /* 0x000039370400b986 */ /* 0x0005e4000c101124 */
.L_x_94:
[----:B------:R-:W-:Y:S05]  /*3d60*/  BSYNC B0 ;  /* 0x0000000000007941 */ /* 0x000fea0003800000 */
.L_x_28:
[----:B------:R-:W-:Y:S01]  /*3d70*/  IADD3 R16, P0, R16, UR38, RZ ;  /* 0x0000002610107c10 */ /* 0x000fe2000ff1e0ff */
[----:B------:R-:W-:Y:S01]  /*3d80*/  ULDC.64 UR4, c[0x0][0x650] ;  /* 0x0001940000047ab9 */ /* 0x000fe20000000a00 */
[----:B-12---:R-:W-:Y:S01]  /*3d90*/  PRMT R3, RZ, 0x7610, R3 ;  /* 0x00007610ff037816 */ /* 0x006fe20000000003 */
[----:B------:R-:W-:Y:S01]  /*3da0*/  IMAD.MOV.U32 R66, RZ, RZ, -0x1 ;  /* 0xffffffffff427424 */ /* 0x000fe200078e00ff */
[----:B------:R-:W-:Y:S01]  /*3db0*/  IADD3.X R17, R17, UR41, RZ, P0, !PT ;  /* 0x0000002911117c10 */ /* 0x000fe200087fe4ff */
[----:B------:R-:W-:Y:S01]  /*3dc0*/  IMAD.MOV.U32 R67, RZ, RZ, -0x1 ;  /* 0xffffffffff437424 */ /* 0x000fe200078e00ff */
[----:B------:R-:W-:-:S04]  /*3dd0*/  ISETP.GE.U32.AND P0, PT, R16, UR4, PT ;  /* 0x0000000410007c0c */ /* 0x000fc8000bf06070 */
[----:B------:R-:W-:-:S13]  /*3de0*/  ISETP.GE.U32.AND.EX P0, PT, R17, UR5, PT, P0 ;  /* 0x0000000511007c0c */ /* 0x000fda000bf06100 */
[----:B------:R-:W-:Y:S05]  /*3df0*/  @P0 BRA `(.L_x_95) ;  /* 0x00000004004c0947 */ /* 0x000fea0003800000 */
[----:B------:R-:W1:Y:S01]  /*3e00*/  LDC.64 R10, c[0x0][0x628] ;  /* 0x00018a00ff0a7b82 */ /* 0x000e620000000a00 */
[----:B------:R-:W2:Y:S01]  /*3e10*/  S2R R12, SR_CTAID.X ;  /* 0x00000000000c7919 */ /* 0x000ea20000002500 */
[----:B0-----:R-:W-:Y:S02]  /*3e20*/  IMAD.MOV.U32 R8, RZ, RZ, R16 ;  /* 0x000000ffff087224 */ /* 0x001fe400078e0010 */
[----:B------:R-:W-:Y:S01]  /*3e30*/  IMAD.MOV.U32 R9, RZ, RZ, R17 ;  /* 0x000000ffff097224 */ /* 0x000fe200078e0011 */
[----:B------:R-:W0:Y:S03]  /*3e40*/  S2R R20, SR_CTAID.Y ;  /* 0x0000000000147919 */ /* 0x000e260000002600 */
[----:B------:R-:W0:Y:S08]  /*3e50*/  LDC R0, c[0x0][0x630] ;  /* 0x00018c00ff007b82 */ /* 0x000e300000000800 */
[----:B------:R-:W0:Y:S01]  /*3e60*/  LDC.64 R14, c[0x0][0x620] ;  /* 0x00018800ff0e7b82 */ /* 0x000e220000000a00 */
[----:B-1----:R-:W-:-:S04]  /*3e70*/  ISETP.NE.U32.AND P0, PT, R10, RZ, PT ;  /* 0x000000ff0a00720c */ /* 0x002fc80003f05070 */
[----:B------:R-:W-:-:S13]  /*3e80*/  ISETP.NE.AND.EX P0, PT, R11, RZ, PT, P0 ;  /* 0x000000ff0b00720c */ /* 0x000fda0003f05300 */
[----:B0-2---:R-:W-:Y:S05]  /*3e90*/  @!P0 BRA `(.L_x_96) ;  /* 0x0000000000288947 */ /* 0x005fea0003800000 */
[----:B------:R-:W0:Y:S02]  /*3ea0*/  LDC R3, c[0x0][0x634] ;  /* 0x00018d00ff037b82 */ /* 0x000e240000000800 */
[----:B0-----:R-:W-:-:S05]  /*3eb0*/  IADD3 R3, P0, R16, R3, RZ ;  /* 0x0000000310037210 */ /* 0x001fca0007f1e0ff */
[----:B------:R-:W-:-:S04]  /*3ec0*/  IMAD.X R13, RZ, RZ, R17, P0 ;  /* 0x000000ffff0d7224 */ /* 0x000fc800000e0611 */
[----:B---3--:R-:W-:-:S04]  /*3ed0*/  IMAD.WIDE.U32 R4, R13, R10, RZ ;  /* 0x0000000a0d047225 */ /* 0x008fc800078e00ff */
[----:B----4-:R-:W-:-:S04]  /*3ee0*/  IMAD.WIDE.U32 R6, P0, R3, R11, R4 ;  /* 0x0000000b03067225 */ /* 0x010fc80007800004 */
[----:B------:R-:W-:-:S04]  /*3ef0*/  IMAD.WIDE.U32 R4, R3, R10, RZ ;  /* 0x0000000a03047225 */ /* 0x000fc800078e00ff */
[----:B------:R-:W-:Y:S01]  /*3f00*/  IMAD.X R9, RZ, RZ, RZ, P0 ;  /* 0x000000ffff097224 */ /* 0x000fe200000e06ff */
[----:B------:R-:W-:Y:S01]  /*3f10*/  IADD3 RZ, P0, R5, R6, RZ ;  /* 0x0000000605ff7210 */ /* 0x000fe20007f1e0ff */
[----:B------:R-:W-:-:S04]  /*3f20*/  IMAD.MOV.U32 R8, RZ, RZ, R7 ;  /* 0x000000ffff087224 */ /* 0x000fc800078e0007 */
[----:B------:R-:W-:-:S08]  /*3f30*/  IMAD.WIDE.U32.X R8, R13, R11, R8, P0 ;  /* 0x0000000b0d087225 */ /* 0x000fd000000e0408 */
.L_x_96:
[-CC-:B------:R-:W-:Y:S01]  /*3f40*/  SHF.R.U64 R67, R8, R0.reuse, R9.reuse ;  /* 0x0000000008437219 */ /* 0x180fe20000001209 */
[----:B---3--:R-:W0:Y:S01]  /*3f50*/  LDC.64 R26, c[0x0][0x640] ;  /* 0x00019000ff1a7b82 */ /* 0x008e220000000a00 */
[----:B------:R-:W-:Y:S01]  /*3f60*/  SHF.R.U32.HI R0, RZ, R0, R9 ;  /* 0x00000000ff007219 */ /* 0x000fe20000011609 */
[----:B------:R-:W-:Y:S01]  /*3f70*/  ULDC UR4, c[0x0][0x150] ;  /* 0x0000540000047ab9 */ /* 0x000fe20000000800 */
[----:B------:R-:W-:Y:S02]  /*3f80*/  IADD3 R3, P0, RZ, -R67, RZ ;  /* 0x80000043ff037210 */ /* 0x000fe40007f1e0ff */
[----:B----4-:R-:W-:-:S03]  /*3f90*/  I2FP.F32.U32 R7, R12 ;  /* 0x0000000c00077245 */ /* 0x010fc60000201000 */
[----:B------:R-:W1:Y:S01]  /*3fa0*/  LDC R6, c[0x0][0x618] ;  /* 0x00018600ff067b82 */ /* 0x000e620000000800 */
[----:B------:R-:W-:Y:S02]  /*3fb0*/  IMAD.X R5, RZ, RZ, ~R0, P0 ;  /* 0x000000ffff057224 */ /* 0x000fe400000e0e00 */
[----:B------:R-:W-:Y:S01]  /*3fc0*/  FMUL R7, R7, UR4 ;  /* 0x0000000407077c20 */ /* 0x000fe20008400000 */
[----:B------:R-:W-:Y:S01]  /*3fd0*/  ULDC UR4, c[0x0][0x154] ;  /* 0x0000550000047ab9 */ /* 0x000fe20000000800 */
[-C--:B------:R-:W-:Y:S02]  /*3fe0*/  IMAD R0, R5, R14.reuse, RZ ;  /* 0x0000000e05007224 */ /* 0x080fe400078e02ff */
[C---:B------:R-:W-:Y:S01]  /*3ff0*/  IMAD.WIDE.U32 R4, R3.reuse, R14, R16 ;  /* 0x0000000e03047225 */ /* 0x040fe200078e0010 */
[----:B------:R-:W2:Y:S01]  /*4000*/  LDC R8, c[0x0][0x608] ;  /* 0x00018200ff087b82 */ /* 0x000ea20000000800 */
[----:B------:R-:W3:Y:S02]  /*4010*/  F2I.U32.TRUNC.NTZ R7, R7 ;  /* 0x0000000700077305 */ /* 0x000ee4000020f000 */
[----:B------:R-:W-:Y:S01]  /*4020*/  IMAD R3, R3, R15, R0 ;  /* 0x0000000f03037224 */ /* 0x000fe200078e0200 */
[----:B------:R-:W-:-:S03]  /*4030*/  I2FP.F32.U32 R0, R20 ;  /* 0x0000001400007245 */ /* 0x000fc60000201000 */
[----:B------:R-:W-:Y:S01]  /*4040*/  IMAD.IADD R3, R5, 0x1, R3 ;  /* 0x0000000105037824 */ /* 0x000fe200078e0203 */
[----:B------:R-:W4:Y:S01]  /*4050*/  LDC R11, c[0x0][0x658] ;  /* 0x00019600ff0b7b82 */ /* 0x000f220000000800 */
[----:B0-----:R-:W-:-:S04]  /*4060*/  ISETP.NE.U32.AND P0, PT, R26, RZ, PT ;  /* 0x000000ff1a00720c */ /* 0x001fc80003f05070 */
[----:B------:R-:W-:-:S03]  /*4070*/  ISETP.NE.AND.EX P0, PT, R27, RZ, PT, P0 ;  /* 0x000000ff1b00720c */ /* 0x000fc60003f05300 */
[----:B------:R-:W0:Y:S01]  /*4080*/  LDC R9, c[0x0][0x144] ;  /* 0x00005100ff097b82 */ /* 0x000e220000000800 */
[-C--:B-1----:R-:W-:Y:S01]  /*4090*/  SHF.R.U64 R10, R4, R6.reuse, R3 ;  /* 0x00000006040a7219 */ /* 0x082fe20000001203 */
[----:B---3--:R-:W-:Y:S01]  /*40a0*/  IMAD.MOV R7, RZ, RZ, -R7 ;  /* 0x000000ffff077224 */ /* 0x008fe200078e0a07 */
[----:B------:R-:W-:Y:S01]  /*40b0*/  SHF.R.U32.HI R3, RZ, R6, R3 ;  /* 0x00000006ff037219 */ /* 0x000fe20000011603 */
[----:B------:R-:W-:-:S04]  /*40c0*/  FMUL R6, R0, UR4 ;  /* 0x0000000400067c20 */ /* 0x000fc80008400000 */
[----:B------:R-:W1:Y:S01]  /*40d0*/  LDC R21, c[0x0][0x148] ;  /* 0x00005200ff157b82 */ /* 0x000e620000000800 */
[----:B------:R3:W0:Y:S01]  /*40e0*/  F2I.U32.TRUNC.NTZ R14, R6 ;  /* 0x00000006000e7305 */ /* 0x000622000020f000 */
[-CC-:B--2---:R-:W-:Y:S02]  /*40f0*/  SHF.R.U64 R13, R10, R8.reuse, R3.reuse ;  /* 0x000000080a0d7219 */ /* 0x184fe40000001203 */
[----:B------:R-:W-:-:S04]  /*4100*/  SHF.R.U32.HI R0, RZ, R8, R3 ;  /* 0x00000008ff007219 */ /* 0x000fc80000011603 */
[----:B------:R-:W2:Y:S01]  /*4110*/  LDC R24, c[0x0][0x648] ;  /* 0x00019200ff187b82 */ /* 0x000ea20000000800 */
[-CC-:B----4-:R-:W-:Y:S02]  /*4120*/  SHF.R.U64 R15, R13, R11.reuse, R0.reuse ;  /* 0x0000000b0d0f7219 */ /* 0x190fe40000001200 */
[----:B------:R-:W-:-:S03]  /*4130*/  SHF.R.U32.HI R5, RZ, R11, R0 ;  /* 0x0000000bff057219 */ /* 0x000fc60000011600 */
[----:B------:R-:W-:Y:S02]  /*4140*/  IMAD.MOV.U32 R4, RZ, RZ, R15 ;  /* 0x000000ffff047224 */ /* 0x000fe400078e000f */
[----:B------:R-:W4:Y:S01]  /*4150*/  LDC R28, c[0x0][0x638] ;  /* 0x00018e00ff1c7b82 */ /* 0x000f220000000800 */
[----:B0-----:R-:W-:-:S07]  /*4160*/  IMAD R25, R9, R7, R12 ;  /* 0x0000000709197224 */ /* 0x001fce00078e020c */
[----:B------:R-:W0:Y:S08]  /*4170*/  LDC R29, c[0x0][0x610] ;  /* 0x00018400ff1d7b82 */ /* 0x000e300000000800 */
[----:B------:R-:W0:Y:S01]  /*4180*/  LDC R30, c[0x0][0x600] ;  /* 0x00018000ff1e7b82 */ /* 0x000e220000000800 */
[----:B-123--:R-:W-:Y:S05]  /*4190*/  @!P0 BRA `(.L_x_97) ;  /* 0x0000000000288947 */ /* 0x00efea0003800000 */
        /* <DEDUP_REMOVED lines=10> */
.L_x_97:
[----:B------:R-:W-:Y:S01]  /*4240*/  ISETP.NE.AND P0, PT, R2, 0x1, PT ;  /* 0x000000010200780c */ /* 0x000fe20003f05270 */
[----:B------:R-:W-:Y:S01]  /*4250*/  IMAD.MOV R14, RZ, RZ, -R14 ;  /* 0x000000ffff0e7224 */ /* 0x000fe200078e0a0e */
[----:B------:R-:W-:Y:S02]  /*4260*/  SHF.R.U64 R0, R4, R24, R5 ;  /* 0x0000001804007219 */ /* 0x000fe40000001205 */
[----:B------:R-:W-:Y:S02]  /*4270*/  LOP3.LUT R3, R13, R62, RZ, 0xc0, !PT ;  /* 0x0000003e0d037212 */ /* 0x000fe400078ec0ff */
[----:B------:R-:W-:Y:S01]  /*4280*/  LOP3.LUT R10, R10, R61, RZ, 0xc0, !PT ;  /* 0x0000003d0a0a7212 */ /* 0x000fe200078ec0ff */
[----:B------:R-:W-:Y:S02]  /*4290*/  IMAD.MOV R4, RZ, RZ, -R0 ;  /* 0x000000ffff047224 */ /* 0x000fe400078e0a00 */
[----:B------:R-:W-:Y:S02]  /*42a0*/  IMAD R0, R58, R0, R3 ;  /* 0x000000003a007224 */ /* 0x000fe400078e0203 */
[----:B----4-:R-:W-:-:S02]  /*42b0*/  IMAD R3, R4, R28, R15 ;  /* 0x0000001c04037224 */ /* 0x010fc400078e020f */
[----:B------:R-:W-:Y:S02]  /*42c0*/  @P0 IMAD R25, R21, R14, R20 ;  /* 0x0000000e15190224 */ /* 0x000fe400078e0214 */
[----:B0-----:R-:W-:Y:S02]  /*42d0*/  IMAD R5, R3, R30, R10 ;  /* 0x0000001e03057224 */ /* 0x001fe400078e020a */
[----:B------:R-:W-:Y:S02]  /*42e0*/  IMAD R0, R0, R29, R25 ;  /* 0x0000001d00007224 */ /* 0x000fe400078e0219 */
[----:B------:R-:W-:-:S03]  /*42f0*/  IMAD.MOV.U32 R4, RZ, RZ, 0x1 ;  /* 0x00000001ff047424 */ /* 0x000fc600078e00ff */
[----:B------:R-:W-:Y:S02]  /*4300*/  SEL R66, R5, R0, !P0 ;  /* 0x0000000005427207 */ /* 0x000fe40004000000 */
[----:B------:R-:W-:Y:S02]  /*4310*/  PRMT R3, R4, 0x7610, R3 ;  /* 0x0000761004037816 */ /* 0x000fe40000000003 */
[----:B------:R-:W-:-:S07]  /*4320*/  SEL R0, R0, R5, !P0 ;  /* 0x0000000500007207 */ /* 0x000fce0004000000 */
.L_x_95:
[----:B------:R-:W-:Y:S01]  /*4330*/  UIADD3 UR42, UR43, UR42, URZ ;  /* 0x0000002a2b2a7290 */ /* 0x000fe2000fffe03f */
[----:B------:R-:W-:Y:S01]  /*4340*/  LOP3.LUT P0, RZ, R3, 0xff, RZ, 0xc0, !PT ;  /* 0x000000ff03ff7812 */ /* 0x000fe2000780c0ff */
[----:B------:R-:W-:Y:S02]  /*4350*/  IMAD.MOV.U32 R65, RZ, RZ, R0 ;  /* 0x000000ffff417224 */ /* 0x000fe400078e0000 */
[----:B------:R-:W-:Y:S02]  /*4360*/  USHF.R.U32.HI UR4, URZ, 0x2, UR42 ;  /* 0x000000023f047899 */ /* 0x000fe4000801162a */
[----:B------:R-:W-:Y:S02]  /*4370*/  UISETP.GT.U32.AND UP1, UPT, UR42, 0x3, UPT ;  /* 0x000000032a00788c */ /* 0x000fe4000bf24070 */
[----:B------:R-:W-:Y:S02]  /*4380*/  ULOP3.LUT UR4, UR4, 0x1, URZ, 0xc0, !UPT ;  /* 0x0000000104047892 */ /* 0x000fe4000f8ec03f */
[----:B------:R-:W-:-:S02]  /*4390*/  UISETP.LT.U32.AND UP1, UPT, UR43, 0x4, UP1 ;  /* 0x000000042b00788c */ /* 0x000fc40008f21070 */
[----:B------:R-:W-:Y:S02]  /*43a0*/  UISETP.NE.U32.AND UP0, UPT, UR4, 0x1, UPT ;  /* 0x000000010400788c */ /* 0x000fe4000bf05070 */
[----:B------:R-:W-:Y:S02]  /*43b0*/  USEL UR5, URZ, 0x1, !UP1 ;  /* 0x000000013f057887 */ /* 0x000fe4000c800000 */
[----:B------:R-:W-:Y:S02]  /*43c0*/  UISETP.GT.U32.AND UP0, UPT, UR43, 0x3, !UP0 ;  /* 0x000000032b00788c */ /* 0x000fe4000c704070 */
[----:B------:R-:W-:Y:S02]  /*43d0*/  ULOP3.LUT UR42, UR42, 0x3, URZ, 0xc0, !UPT ;  /* 0x000000032a2a7892 */ /* 0x000fe4000f8ec03f */
[----:B------:R-:W-:-:S04]  /*43e0*/  USEL UR4, URZ, 0x1, !UP0 ;  /* 0x000000013f047887 */ /* 0x000fc8000c000000 */
[----:B------:R-:W-:Y:S01]  /*43f0*/  ULOP3.LUT UR40, UR4, UR40, UR5, 0x96, !UPT ;  /* 0x0000002804287292 */ /* 0x000fe2000f8e9605 */
[----:B------:R-:W-:Y:S11]  /*4400*/  @P0 BRA `(.L_x_98) ;  /* 0xffffffcc005c0947 */ /* 0x000ff6000383ffff */
[----:B------:R-:W-:Y:S05]  /*4410*/  EXIT ;  /* 0x000000000000794d */ /* 0x000fea0003800000 */
.L_x_3:
        /* <DEDUP_REMOVED lines=26> */
.L_x_100:
[--C-:B------:R-:W-:Y:S01]  /*45c0*/  SHF.R.U64 R14, R12, R20, R13.reuse ;  /* 0x000000140c0e7219 */ /* 0x100fe2000000120d */
[----:B------:R-:W0:Y:S01]  /*45d0*/  LDC R24, c[0x0][0x618] ;  /* 0x00018600ff187b82 */ /* 0x000e220000000800 */
[----:B------:R-:W-:Y:S01]  /*45e0*/  I2FP.F32.U32 R8, R6 ;  /* 0x0000000600087245 */ /* 0x000fe20000201000 */
[----:B------:R-:W-:Y:S01]  /*45f0*/  ULDC UR4, c[0x0][0x150] ;  /* 0x0000540000047ab9 */ /* 0x000fe20000000800 */
[----:B------:R-:W-:Y:S02]  /*4600*/  SHF.R.U32.HI R7, RZ, R20, R13 ;  /* 0x00000014ff077219 */ /* 0x000fe4000001160d */
[----:B------:R-:W-:Y:S01]  /*4610*/  IADD3 R11, P0, RZ, -R14, RZ ;  /* 0x8000000eff0b7210 */ /* 0x000fe20007f1e0ff */
[----:B------:R-:W-:Y:S01]  /*4620*/  FMUL R13, R8, UR4 ;  /* 0x00000004080d7c20 */ /* 0x000fe20008400000 */
[----:B------:R-:W-:Y:S01]  /*4630*/  ULDC UR4, c[0x0][0x154] ;  /* 0x0000550000047ab9 */ /* 0x000fe20000000800 */
[----:B------:R-:W1:Y:S02]  /*4640*/  LDC.64 R26, c[0x0][0x640] ;  /* 0x00019000ff1a7b82 */ /* 0x000e640000000a00 */
[----:B------:R-:W-:-:S02]  /*4650*/  IMAD.X R7, RZ, RZ, ~R7, P0 ;  /* 0x000000ffff077224 */ /* 0x000fc400000e0e07 */
[----:B------:R-:W2:Y:S01]  /*4660*/  F2I.U32.TRUNC.NTZ R13, R13 ;  /* 0x0000000d000d7305 */ /* 0x000ea2000020f000 */
[----:B------:R-:W-:-:S03]  /*4670*/  IMAD.WIDE.U32 R8, R11, R22, R16 ;  /* 0x000000160b087225 */ /* 0x000fc600078e0010 */
[----:B------:R-:W3:Y:S01]  /*4680*/  LDC R15, c[0x0][0x144] ;  /* 0x00005100ff0f7b82 */ /* 0x000ee20000000800 */
[----:B------:R-:W-:-:S04]  /*4690*/  IMAD R10, R7, R22, RZ ;  /* 0x00000016070a7224 */ /* 0x000fc800078e02ff */
[----:B------:R-:W-:Y:S02]  /*46a0*/  IMAD R7, R11, R23, R10 ;  /* 0x000000170b077224 */ /* 0x000fe400078e020a */
[----:B------:R-:W-:Y:S01]  /*46b0*/  IMAD.MOV.U32 R10, RZ, RZ, -0x1 ;  /* 0xffffffffff0a7424 */ /* 0x000fe200078e00ff */
[----:B------:R-:W4:Y:S01]  /*46c0*/  LDC R20, c[0x0][0x608] ;  /* 0x00018200ff147b82 */ /* 0x000f220000000800 */
[----:B------:R-:W-:Y:S01]  /*46d0*/  IMAD.IADD R7, R9, 0x1, R7 ;  /* 0x0000000109077824 */ /* 0x000fe200078e0207 */
[----:B------:R-:W-:-:S04]  /*46e0*/  I2FP.F32.U32 R9, R3 ;  /* 0x0000000300097245 */ /* 0x000fc80000201000 */
[-C--:B0-----:R-:W-:Y:S01]  /*46f0*/  SHF.R.U64 R12, R8, R24.reuse, R7 ;  /* 0x00000018080c7219 */ /* 0x081fe20000001207 */
[----:B--2---:R-:W-:Y:S01]  /*4700*/  IMAD.MOV R8, RZ, RZ, -R13 ;  /* 0x000000ffff087224 */ /* 0x004fe200078e0a0d */
[----:B------:R-:W0:Y:S01]  /*4710*/  LDC R11, c[0x0][0x658] ;  /* 0x00019600ff0b7b82 */ /* 0x000e220000000800 */
[----:B-1----:R-:W-:Y:S01]  /*4720*/  ISETP.NE.U32.AND P0, PT, R26, RZ, PT ;  /* 0x000000ff1a00720c */ /* 0x002fe20003f05070 */
[----:B------:R-:W-:Y:S01]  /*4730*/  FMUL R9, R9, UR4 ;  /* 0x0000000409097c20 */ /* 0x000fe20008400000 */
[----:B------:R-:W-:Y:S02]  /*4740*/  SHF.R.U32.HI R7, RZ, R24, R7 ;  /* 0x00000018ff077219 */ /* 0x000fe40000011607 */
[----:B------:R-:W-:-:S03]  /*4750*/  ISETP.NE.AND.EX P0, PT, R27, RZ, PT, P0 ;  /* 0x000000ff1b00720c */ /* 0x000fc60003f05300 */
[----:B------:R-:W1:Y:S01]  /*4760*/  LDC R22, c[0x0][0x148] ;  /* 0x00005200ff167b82 */ /* 0x000e620000000800 */
[----:B---3--:R-:W-:Y:S02]  /*4770*/  IMAD R23, R15, R8, R6 ;  /* 0x000000080f177224 */ /* 0x008fe400078e0206 */
[----:B------:R-:W-:-:S05]  /*4780*/  IMAD.MOV.U32 R8, RZ, RZ, 0x1 ;  /* 0x00000001ff087424 */ /* 0x000fca00078e00ff */
[----:B------:R-:W2:Y:S01]  /*4790*/  LDC R21, c[0x0][0x600] ;  /* 0x00018000ff157b82 */ /* 0x000ea20000000800 */
[-CC-:B----4-:R-:W-:Y:S02]  /*47a0*/  SHF.R.U64 R15, R12, R20.reuse, R7.reuse ;  /* 0x000000140c0f7219 */ /* 0x190fe40000001207 */
[----:B------:R-:W-:Y:S02]  /*47b0*/  SHF.R.U32.HI R6, RZ, R20, R7 ;  /* 0x00000014ff067219 */ /* 0x000fe40000011607 */
[----:B------:R3:W4:Y:S03]  /*47c0*/  F2I.U32.TRUNC.NTZ R20, R9 ;  /* 0x0000000900147305 */ /* 0x000726000020f000 */
[----:B------:R-:W1:Y:S01]  /*47d0*/  LDC R25, c[0x0][0x648] ;  /* 0x00019200ff197b82 */ /* 0x000e620000000800 */
[-C--:B0-----:R-:W-:Y:S02]  /*47e0*/  SHF.R.U64 R19, R15, R11.reuse, R6 ;  /* 0x0000000b0f137219 */ /* 0x081fe40000001206 */
[----:B------:R-:W-:-:S02]  /*47f0*/  SHF.L.U32 R10, R10, R11, RZ ;  /* 0x0000000b0a0a7219 */ /* 0x000fc400000006ff */
[-C--:B------:R-:W-:Y:S01]  /*4800*/  SHF.R.U32.HI R7, RZ, R11.reuse, R6 ;  /* 0x0000000bff077219 */ /* 0x080fe20000011606 */
[----:B------:R-:W-:Y:S01]  /*4810*/  IMAD.MOV.U32 R6, RZ, RZ, R19 ;  /* 0x000000ffff067224 */ /* 0x000fe200078e0013 */
[----:B------:R-:W-:Y:S01]  /*4820*/  SHF.L.U32 R24, R8, R11, RZ ;  /* 0x0000000b08187219 */ /* 0x000fe200000006ff */
[----:B------:R-:W0:Y:S01]  /*4830*/  LDC R28, c[0x0][0x638] ;  /* 0x00018e00ff1c7b82 */ /* 0x000e220000000800 */
[----:B------:R-:W-:-:S07]  /*4840*/  LOP3.LUT R30, RZ, R10, RZ, 0x33, !PT ;  /* 0x0000000aff1e7212 */ /* 0x000fce00078e33ff */
[----:B------:R-:W0:Y:S01]  /*4850*/  LDC R29, c[0x0][0x610] ;  /* 0x00018400ff1d7b82 */ /* 0x000e220000000800 */
[----:B---34-:R-:W-:Y:S05]  /*4860*/  @!P0 BRA `(.L_x_101) ;  /* 0x0000000000288947 */ /* 0x018fea0003800000 */
[----:B------:R-:W3:Y:S02]  /*4870*/  LDC R6, c[0x0][0x64c] ;  /* 0x00019300ff067b82 */ /* 0x000ee40000000800 */
[----:B---3--:R-:W-:-:S05]  /*4880*/  IADD3 R11, P0, R19, R6, RZ ;  /* 0x00000006130b7210 */ /* 0x008fca0007f1e0ff */
        /* <DEDUP_REMOVED lines=8> */
.L_x_101:
[----:B------:R-:W-:Y:S01]  /*4910*/  ISETP.NE.AND P0, PT, R2, 0x1, PT ;  /* 0x000000010200780c */ /* 0x000fe20003f05270 */
[----:B--2---:R-:W-:Y:S01]  /*4920*/  VIADD R9, R21, 0xffffffff ;  /* 0xffffffff15097836 */ /* 0x004fe20000000000 */
[----:B-1----:R-:W-:Y:S01]  /*4930*/  SHF.R.U64 R7, R6, R25, R7 ;  /* 0x0000001906077219 */ /* 0x002fe20000001207 */
[----:B------:R-:W-:Y:S01]  /*4940*/  IMAD.MOV R20, RZ, RZ, -R20 ;  /* 0x000000ffff147224 */ /* 0x000fe200078e0a14 */
[----:B------:R-:W-:Y:S02]  /*4950*/  LOP3.LUT R6, R15, R30, RZ, 0xc0, !PT ;  /* 0x0000001e0f067212 */ /* 0x000fe400078ec0ff */
[----:B------:R-:W-:Y:S01]  /*4960*/  LOP3.LUT R12, R12, R9, RZ, 0xc0, !PT ;  /* 0x000000090c0c7212 */ /* 0x000fe200078ec0ff */
[----:B------:R-:W-:Y:S02]  /*4970*/  IMAD.MOV R8, RZ, RZ, -R7 ;  /* 0x000000ffff087224 */ /* 0x000fe400078e0a07 */
[----:B------:R-:W-:Y:S02]  /*4980*/  IMAD R6, R24, R7, R6 ;  /* 0x0000000718067224 */ /* 0x000fe400078e0206 */
[----:B------:R-:W-:-:S02]  /*4990*/  IMAD.MOV.U32 R9, RZ, RZ, 0x1 ;  /* 0x00000001ff097424 */ /* 0x000fc400078e00ff */
[----:B------:R-:W-:Y:S02]  /*49a0*/  @P0 IMAD R23, R22, R20, R3 ;  /* 0x0000001416170224 */ /* 0x000fe400078e0203 */
[----:B0-----:R-:W-:Y:S02]  /*49b0*/  IMAD R3, R8, R28, R19 ;  /* 0x0000001c08037224 */ /* 0x001fe400078e0213 */
[----:B------:R-:W-:Y:S02]  /*49c0*/  IMAD R13, R6, R29, R23 ;  /* 0x0000001d060d7224 */ /* 0x000fe400078e0217 */
[----:B------:R-:W-:Y:S02]  /*49d0*/  IMAD R6, R3, R21, R12 ;  /* 0x0000001503067224 */ /* 0x000fe400078e020c */
[----:B------:R-:W-:-:S03]  /*49e0*/  IMAD.MOV.U32 R8, RZ, RZ, R14 ;  /* 0x000000ffff087224 */ /* 0x000fc600078e000e */
[----:B------:R-:W-:Y:S02]  /*49f0*/  SEL R20, R6, R13, !P0 ;  /* 0x0000000d06147207 */ /* 0x000fe40004000000 */
[----:B------:R-:W-:-:S07]  /*4a00*/  SEL R13, R13, R6, !P0 ;  /* 0x000000060d0d7207 */ /* 0x000fce0004000000 */
.L_x_99:
[----:B------:R-:W-:-:S08]  /*4a10*/  NOP ;  /* 0x0000000000007918 */ /* 0x000fd00000000000 */
[----:B------:R-:W0:-:S00]  /*4a20*/  USETMAXREG.DEALLOC.CTAPOOL 0x28 ;  /* 0x00000028000079c8 */ /* 0x000e0000080e0500 */
[----:B0-----:R-:W-:-:S13]  /*4a30*/  ISETP.NE.AND P0, PT, R0, RZ, PT ;  /* 0x000000ff0000720c */ /* 0x001fda0003f05270 */
[----:B------:R-:W-:Y:S05]  /*4a40*/  @P0 EXIT ;  /* 0x000000000000094d */ /* 0x000fea0003800000 */
[----:B------:R-:W-:Y:S01]  /*4a50*/  LOP3.LUT P0, RZ, R9, 0xff, RZ, 0xc0, !PT ;  /* 0x000000ff09ff7812 */ /* 0x000fe2000780c0ff */
[----:B------:R-:W-:Y:S02]  /*4a60*/  IMAD.MOV.U32 R0, RZ, RZ, 0x1 ;  /* 0x00000001ff007424 */ /* 0x000fe400078e00ff */
[----:B------:R-:W-:-:S10]  /*4a70*/  IMAD.MOV.U32 R3, RZ, RZ, RZ ;  /* 0x000000ffff037224 */ /* 0x000fd400078e00ff */
[----:B------:R-:W-:Y:S05]  /*4a80*/  @!P0 BRA `(.L_x_102) ;  /* 0x0000000c004c8947 */ /* 0x000fea0003800000 */
[----:B------:R-:W0:Y:S01]  /*4a90*/  LDC R0, c[0x0][0x28c] ;  /* 0x0000a300ff007b82 */ /* 0x000e220000000800 */
[----:B------:R-:W-:Y:S01]  /*4aa0*/  LOP3.LUT P0, RZ, R4, 0x1f, RZ, 0xc0, !PT ;  /* 0x0000001f04ff7812 */ /* 0x000fe2000780c0ff */
[----:B------:R-:W-:Y:S01]  /*4ab0*/  ULDC UR5, c[0x0][0x658] ;  /* 0x0001960000057ab9 */ /* 0x000fe20000000800 */
[----:B------:R-:W-:Y:S01]  /*4ac0*/  UMOV UR6, 0xffffffff ;  /* 0xffffffff00067882 */ /* 0x000fe20000000000 */
[----:B------:R-:W-:Y:S01]  /*4ad0*/  BSSY B0, `(.L_x_102) ;  /* 0x00000ce000007945 */ /* 0x000fe20003800000 */
[----:B------:R-:W-:Y:S01]  /*4ae0*/  USHF.L.U32 UR6, UR6, UR5, URZ ;  /* 0x0000000506067299 */ /* 0x000fe2000800063f */
[C---:B------:R-:W-:Y:S01]  /*4af0*/  ISETP.NE.AND P2, PT, R5.reuse, RZ, PT ;  /* 0x000000ff0500720c */ /* 0x040fe20003f45270 */
[----:B------:R-:W-:Y:S01]  /*4b00*/  IMAD.MOV.U32 R11, RZ, RZ, 0x1 ;  /* 0x00000001ff0b7424 */ /* 0x000fe200078e00ff */
[----:B------:R-:W-:Y:S01]  /*4b10*/  ISETP.NE.OR P0, PT, R5, RZ, !P0 ;  /* 0x000000ff0500720c */ /* 0x000fe20004705670 */
[----:B------:R-:W-:Y:S01]  /*4b20*/  ULDC UR4, c[0x0][0x600] ;  /* 0x0001800000047ab9 */ /* 0x000fe20000000800 */
[----:B------:R-:W-:Y:S01]  /*4b30*/  LOP3.LUT R19, R18, 0x2, RZ, 0xfc, !PT ;  /* 0x0000000212137812 */ /* 0x000fe200078efcff */
[----:B------:R-:W-:Y:S01]  /*4b40*/  UMOV UR7, 0x1 ;  /* 0x0000000100077882 */ /* 0x000fe20000000000 */
[----:B------:R-:W-:-:S02]  /*4b50*/  UIADD3 UR4, UR4, -0x1, URZ ;  /* 0xffffffff04047890 */ /* 0x000fc4000fffe03f */
[----:B------:R-:W-:Y:S02]  /*4b60*/  USHF.L.U32 UR5, UR7, UR5, URZ ;  /* 0x0000000507057299 */ /* 0x000fe4000800063f */
[----:B------:R-:W-:Y:S01]  /*4b70*/  ULOP3.LUT UR13, URZ, UR6, URZ, 0x33, !UPT ;  /* 0x000000063f0d7292 */ /* 0x000fe2000f8e333f */
[----:B------:R-:W-:Y:S01]  /*4b80*/  ULDC.64 UR22, c[0x0][0x198] ;  /* 0x0000660000167ab9 */ /* 0x000fe20000000a00 */
[----:B0-----:R-:W-:-:S05]  /*4b90*/  VIADD R0, R0, 0xff ;  /* 0x000000ff00007836 */ /* 0x001fca0000000000 */
[----:B------:R-:W-:-:S04]  /*4ba0*/  SHF.R.S32.HI R3, RZ, 0x1f, R0 ;  /* 0x0000001fff037819 */ /* 0x000fc80000011400 */
[----:B------:R-:W-:Y:S01]  /*4bb0*/  LEA.HI R3, R3, R0, RZ, 0x8 ;  /* 0x0000000003037211 */ /* 0x000fe200078f40ff */
[----:B------:R-:W-:-:S03]  /*4bc0*/  IMAD.MOV.U32 R0, RZ, RZ, 0x1 ;  /* 0x00000001ff007424 */ /* 0x000fc600078e00ff */
[----:B------:R-:W-:Y:S01]  /*4bd0*/  SHF.R.S32.HI R12, RZ, 0x8, R3 ;  /* 0x00000008ff0c7819 */ /* 0x000fe20000011403 */
[----:B------:R-:W-:-:S04]  /*4be0*/  IMAD.MOV.U32 R3, RZ, RZ, RZ ;  /* 0x000000ffff037224 */ /* 0x000fc800078e00ff */
[----:B------:R-:W-:-:S07]  /*4bf0*/  VIADD R10, R12, 0x1 ;  /* 0x000000010c0a7836 */ /* 0x000fce0000000000 */
.L_x_114:
[----:B------:R-:W-:-:S03]  /*4c00*/  UMOV UR6, 0xffffffff ;  /* 0xffffffff00067882 */ /* 0x000fc60000000000 */
[----:B------:R-:W-:Y:S05]  /*4c10*/  BRA.DIV UR6, `(.L_x_103) ;  /* 0x0000000e06d07947 */ /* 0x000fea000b800000 */
[----:B------:R-:W-:-:S13]  /*4c20*/  ELECT P6, URZ, PT ;  /* 0x00000000003f782f */ /* 0x000fda00038c0000 */
.L_x_125:
[----:B------:R-:W0:Y:S01]  /*4c30*/  LDC R4, c[0x0][0x28c] ;  /* 0x0000a300ff047b82 */ /* 0x000e220000000800 */
[----:B------:R-:W-:Y:S01]  /*4c40*/  BSSY B1, `(.L_x_104) ;  /* 0x0000043000017945 */ /* 0x000fe20003800000 */
[----:B0-----:R-:W-:-:S13]  /*4c50*/  ISETP.LT.OR P6, PT, R4, 0x1, !P6 ;  /* 0x000000010400780c */ /* 0x001fda00077c1670 */
[----:B------:R-:W-:Y:S05]  /*4c60*/  @P6 BRA `(.L_x_105) ;  /* 0x0000000400006947 */ /* 0x000fea0003800000 */
[----:B------:R-:W-:Y:S02]  /*4c70*/  IMAD.SHL.U32 R13, R13, 0x80, RZ ;  /* 0x000000800d0d7824 */ /* 0x000fe400078e00ff */
[----:B------:R-:W-:Y:S02]  /*4c80*/  IMAD.SHL.U32 R20, R20, 0x40, RZ ;  /* 0x0000004014147824 */ /* 0x000fe400078e00ff */
[----:B------:R-:W-:Y:S02]  /*4c90*/  IMAD.MOV.U32 R21, RZ, RZ, RZ ;  /* 0x000000ffff157224 */ /* 0x000fe400078e00ff */
[----:B------:R-:W-:Y:S02]  /*4ca0*/  IMAD.MOV.U32 R4, RZ, RZ, R10 ;  /* 0x000000ffff047224 */ /* 0x000fe400078e000a */
[----:B------:R-:W-:Y:S02]  /*4cb0*/  IMAD.MOV.U32 R5, RZ, RZ, R0 ;  /* 0x000000ffff057224 */ /* 0x000fe400078e0000 */
[----:B------:R-:W-:-:S07]  /*4cc0*/  IMAD.MOV.U32 R6, RZ, RZ, R3 ;  /* 0x000000ffff067224 */ /* 0x000fce00078e0003 */
.L_x_109:
[----:B------:R-:W0:Y:S01]  /*4cd0*/  S2R R14, SR_CgaCtaId ;  /* 0x00000000000e7919 */ /* 0x000e220000008800 */
[----:B------:R-:W-:Y:S01]  /*4ce0*/  MOV R7, 0x400 ;  /* 0x0000040000077802 */ /* 0x000fe20000000f00 */
[----:B------:R-:W1:Y:S03]  /*4cf0*/  @!P2 LDC R9, c[0x0][0x500] ;  /* 0x00014000ff09ab82 */ /* 0x000e660000000800 */
[----:B0-----:R-:W-:Y:S02]  /*4d00*/  LEA R15, R14, R7, 0x18 ;  /* 0x000000070e0f7211 */ /* 0x001fe400078ec0ff */
[----:B------:R-:W-:-:S03]  /*4d10*/  SHF.L.U32 R7, R5, 0x1f, RZ ;  /* 0x0000001f05077819 */ /* 0x000fc600000006ff */
[----:B------:R-:W-:-:S04]  /*4d20*/  IMAD R14, R6, 0x8, R15 ;  /* 0x00000008060e7824 */ /* 0x000fc800078e020f */
[----:B------:R-:W0:Y:S02]  /*4d30*/  SYNCS.PHASECHK.TRANS64.TRYWAIT P1, [R14+URZ+0x20], R7 ;  /* 0x000020070e0075a7 */ /* 0x000e24000802017f */
[----:B01----:R-:W-:Y:S05]  /*4d40*/  @!P1 BRA `(.L_x_106) ;  /* 0x0000000c00a49947 */ /* 0x003fea0003800000 */
.L_x_126:
[----:B0-----:R-:W-:Y:S01]  /*4d50*/  PRMT R7, R19, 0x9910, RZ ;  /* 0x0000991013077816 */ /* 0x001fe200000000ff */
[----:B------:R0:W-:Y:S03]  /*4d60*/  @!P2 SYNCS.ARRIVE.TRANS64 RZ, [R14+URZ], R9 ;  /* 0x000000090effa9a7 */ /* 0x0001e6000800003f */
[----:B------:R-:W-:-:S13]  /*4d70*/  ISETP.NE.AND P1, PT, R7, 0x2, PT ;  /* 0x000000020700780c */ /* 0x000fda0003f25270 */
[----:B0-----:R-:W-:Y:S05]  /*4d80*/  @P1 BRA `(.L_x_107) ;  /* 0x0000000000041947 */ /* 0x001fea0003800000 */
[----:B------:R-:W-:Y:S01]  /*4d90*/  BPT.TRAP 0x1 ;  /* 0x000000040000795c */ /* 0x000fe20000300000 */
.L_x_107:
[----:B------:R-:W-:Y:S05]  /*4da0*/  @P0 BRA `(.L_x_108) ;  /* 0x0000000000040947 */ /* 0x000fea0003800000 */
[----:B------:R-:W-:Y:S01]  /*4db0*/  BPT.TRAP 0x1 ;  /* 0x000000040000795c */ /* 0x000fe20000300000 */
.L_x_108:
[C-C-:B------:R-:W-:Y:S01]  /*4dc0*/  IMAD R7, R6.reuse, 0x8000, R15.reuse ;  /* 0x0000800006077824 */ /* 0x140fe200078e020f */
[----:B------:R-:W-:Y:S01]  /*4dd0*/  R2UR UR34, R21 ;  /* 0x00000000152272ca */ /* 0x000fe200000e0000 */
[----:B------:R-:W-:Y:S01]  /*4de0*/  IMAD R15, R6, 0x4000, R15 ;  /* 0x00004000060f7824 */ /* 0x000fe200078e020f */
[----:B------:R-:W-:Y:S01]  /*4df0*/  R2UR UR33, R14 ;  /* 0x000000000e2172ca */ /* 0x000fe200000e0000 */
[----:B------:R-:W-:Y:S01]  /*4e00*/  VIADD R4, R4, 0xffffffff ;  /* 0xffffffff04047836 */ /* 0x000fe20000000000 */
[----:B------:R-:W-:Y:S01]  /*4e10*/  R2UR UR24, R7 ;  /* 0x00000000071872ca */ /* 0x000fe200000e0000 */
[----:B------:R-:W-:Y:S01]  /*4e20*/  UIADD3 UR6, UP0, UR22, 0xf0, URZ ;  /* 0x000000f016067890 */ /* 0x000fe2000ff1e03f */
[----:B------:R-:W-:Y:S01]  /*4e30*/  R2UR UR8, R15 ;  /* 0x000000000f0872ca */ /* 0x000fe200000e0000 */
[----:B------:R-:W-:Y:S01]  /*4e40*/  UIADD3 UR30, UP1, UR22, 0x1f0, URZ ;  /* 0x000001f0161e7890 */ /* 0x000fe2000ff3e03f */
[----:B------:R-:W-:Y:S01]  /*4e50*/  R2UR UR36, R8 ;  /* 0x00000000082472ca */ /* 0x000fe200000e0000 */
[----:B------:R-:W-:Y:S01]  /*4e60*/  UIADD3.X UR7, URZ, UR23, URZ, UP0, !UPT ;  /* 0x000000173f077290 */ /* 0x000fe200087fe43f */
[----:B------:R-:W-:Y:S01]  /*4e70*/  R2UR UR35, R13 ;  /* 0x000000000d2372ca */ /* 0x000fe200000e0000 */
[----:B------:R-:W-:Y:S01]  /*4e80*/  UIADD3.X UR31, URZ, UR23, URZ, UP1, !UPT ;  /* 0x000000173f1f7290 */ /* 0x000fe20008ffe43f */
[----:B------:R-:W-:Y:S01]  /*4e90*/  R2UR UR19, R20 ;  /* 0x00000000141372ca */ /* 0x000fe200000e0000 */
[----:B------:R-:W-:Y:S01]  /*4ea0*/  UIADD3 UR26, UR34, 0x80, URZ ;  /* 0x00000080221a7890 */ /* 0x000fe2000fffe03f */
[----:B------:R-:W-:Y:S01]  /*4eb0*/  ISETP.GT.AND P3, PT, R4, 0x1, PT ;  /* 0x000000010400780c */ /* 0x000fe20003f64270 */
[----:B------:R-:W-:Y:S01]  /*4ec0*/  VIADD R6, R6, 0x1 ;  /* 0x0000000106067836 */ /* 0x000fe20000000000 */
[----:B------:R-:W-:Y:S01]  /*4ed0*/  UMOV UR14, 0x0 ;  /* 0x00000000000e7882 */ /* 0x000fe20000000000 */
[----:B------:R-:W-:Y:S01]  /*4ee0*/  UIADD3 UR32, UR24, 0x100, URZ ;  /* 0x0000010018207890 */ /* 0x000fe2000fffe03f */
[----:B------:R-:W-:Y:S01]  /*4ef0*/  VIADD R21, R21, 0x100 ;  /* 0x0000010015157836 */ /* 0x000fe20000000000 */
[----:B------:R-:W-:Y:S01]  /*4f00*/  UIADD3 UR24, UR24, 0x4100, URZ ;  /* 0x0000410018187890 */ /* 0x000fe2000fffe03f */
[----:B------:R-:W-:Y:S01]  /*4f10*/  ISETP.NE.AND P1, PT, R6, 0x4, PT ;  /* 0x000000040600780c */ /* 0x000fe20003f25270 */
[----:B------:R-:W-:-:S02]  /*4f20*/  UIADD3 UR16, UR8, 0x20100, URZ ;  /* 0x0002010008107890 */ /* 0x000fc4000fffe03f */
[----:B------:R-:W-:Y:S01]  /*4f30*/  UIADD3 UR8, UR8, 0x22100, URZ ;  /* 0x0002210008087890 */ /* 0x000fe2000fffe03f */
[----:B------:R-:W-:Y:S01]  /*4f40*/  SEL R14, RZ, 0x1, P1 ;  /* 0x00000001ff0e7807 */ /* 0x000fe20000800000 */
[----:B------:R-:W-:Y:S01]  /*4f50*/  UMOV UR15, 0x10000000 ;  /* 0x10000000000f7882 */ /* 0x000fe20000000000 */
[----:B------:R-:W-:Y:S01]  /*4f60*/  UMOV UR25, UR33 ;  /* 0x0000002100197c82 */ /* 0x000fe20008000000 */
[----:B------:R-:W-:Y:S01]  /*4f70*/  UMOV UR28, UR36 ;  /* 0x00000024001c7c82 */ /* 0x000fe20008000000 */
[----:B------:R-:W-:Y:S01]  /*4f80*/  UMOV UR27, UR35 ;  /* 0x00000023001b7c82 */ /* 0x000fe20008000000 */
[----:B------:R-:W-:Y:S01]  /*4f90*/  UMOV UR17, UR33 ;  /* 0x0000002100117c82 */ /* 0x000fe20008000000 */
[----:B------:R-:W-:Y:S01]  /*4fa0*/  UMOV UR18, UR34 ;  /* 0x0000002200127c82 */ /* 0x000fe20008000000 */
[----:B------:R-:W-:Y:S01]  /*4fb0*/  UMOV UR20, UR36 ;  /* 0x0000002400147c82 */ /* 0x000fe20008000000 */
[----:B------:R0:W-:Y:S01]  /*4fc0*/  UTMALDG.3D [UR32], [UR6], desc[UR14] ;  /* 0x00000e20060075b4 */ /* 0x0001e20008011000 */
[----:B------:R-:W-:Y:S01]  /*4fd0*/  UMOV UR9, UR33 ;  /* 0x0000002100097c82 */ /* 0x000fe20008000000 */
[----:B------:R-:W-:Y:S01]  /*4fe0*/  UMOV UR11, UR19 ;  /* 0x00000013000b7c82 */ /* 0x000fe20008000000 */
[----:B------:R-:W-:Y:S01]  /*4ff0*/  UMOV UR12, UR36 ;  /* 0x00000024000c7c82 */ /* 0x000fe20008000000 */
[----:B------:R-:W-:Y:S01]  /*5000*/  UMOV UR10, UR26 ;  /* 0x0000001a000a7c82 */ /* 0x000fe20008000000 */
[----:B------:R-:W-:-:S02]  /*5010*/  LOP3.LUT R5, R5, R14, RZ, 0x3c, !PT ;  /* 0x0000000e05057212 */ /* 0x000fc400078e3cff */
[----:B------:R-:W-:Y:S01]  /*5020*/  SEL R6, R6, RZ, P1 ;  /* 0x000000ff06067207 */ /* 0x000fe20000800000 */
[----:B------:R0:W-:Y:S01]  /*5030*/  UTMALDG.3D [UR24], [UR6], desc[UR14] ;  /* 0x00000e18060075b4 */ /* 0x0001e20008011000 */
[----:B------:R0:W-:Y:S01]  /*5040*/  UTMALDG.3D [UR16], [UR30], desc[UR14] ;  /* 0x00000e101e0075b4 */ /* 0x0001e20008011000 */
[----:B------:R0:W-:Y:S02]  /*5050*/  UTMALDG.3D [UR8], [UR30], desc[UR14] ;  /* 0x00000e081e0075b4 */ /* 0x0001e40008011000 */
[----:B0-----:R-:W-:Y:S05]  /*5060*/  @P3 BRA `(.L_x_109) ;  /* 0xfffffffc00183947 */ /* 0x001fea000383ffff */
.L_x_105:
[----:B------:R-:W-:Y:S05]  /*5070*/  BSYNC B1 ;  /* 0x0000000000017941 */ /* 0x000fea0003800000 */
.L_x_104:
[----:B------:R-:W-:Y:S01]  /*5080*/  LOP3.LUT P3, RZ, R11, 0xff, RZ, 0xc0, !PT ;  /* 0x000000ff0bff7812 */ /* 0x000fe2000786c0ff */
[----:B------:R-:W-:Y:S01]  /*5090*/  IMAD.IADD R3, R12, 0x1, R3 ;  /* 0x000000010c037824 */ /* 0x000fe200078e0203 */
[----:B------:R-:W-:Y:S01]  /*50a0*/  IADD3 R16, P4, R16, UR38, RZ ;  /* 0x0000002610107c10 */ /* 0x000fe2000ff9e0ff */
[----:B------:R-:W-:Y:S01]  /*50b0*/  ULDC.64 UR6, c[0x0][0x650] ;  /* 0x0001940000067ab9 */ /* 0x000fe20000000a00 */
[----:B------:R-:W-:Y:S01]  /*50c0*/  BSSY B1, `(.L_x_110) ;  /* 0x000006c000017945 */ /* 0x000fe20003800000 */
[----:B------:R-:W-:Y:S01]  /*50d0*/  IMAD.MOV.U32 R13, RZ, RZ, -0x1 ;  /* 0xffffffffff0d7424 */ /* 0x000fe200078e00ff */
[----:B------:R-:W-:Y:S01]  /*50e0*/  ISETP.GT.U32.AND P1, PT, R3, 0x3, PT ;  /* 0x000000030300780c */ /* 0x000fe20003f24070 */
[----:B------:R-:W-:Y:S01]  /*50f0*/  IMAD.MOV.U32 R20, RZ, RZ, -0x1 ;  /* 0xffffffffff147424 */ /* 0x000fe200078e00ff */
[----:B------:R-:W-:Y:S01]  /*5100*/  SHF.R.U32.HI R4, RZ, 0x2, R3 ;  /* 0x00000002ff047819 */ /* 0x000fe20000011603 */
[----:B------:R-:W-:Y:S01]  /*5110*/  IMAD.MOV.U32 R8, RZ, RZ, -0x1 ;  /* 0xffffffffff087424 */ /* 0x000fe200078e00ff */
[----:B------:R-:W-:-:S02]  /*5120*/  ISETP.LT.U32.AND P1, PT, R12, 0x4, P1 ;  /* 0x000000040c00780c */ /* 0x000fc40000f21070 */
[----:B------:R-:W-:Y:S01]  /*5130*/  IADD3.X R17, R17, UR41, RZ, P4, !PT ;  /* 0x0000002911117c10 */ /* 0x000fe2000a7fe4ff */
[----:B------:R-:W0:Y:S01]  /*5140*/  @P3 S2R R6, SR_CgaCtaId ;  /* 0x0000000000063919 */ /* 0x000e220000008800 */
[----:B------:R-:W-:Y:S02]  /*5150*/  @P3 MOV R5, 0x400 ;  /* 0x0000040000053802 */ /* 0x000fe40000000f00 */
[----:B------:R-:W-:Y:S02]  /*5160*/  ISETP.GE.U32.AND P4, PT, R16, UR6, PT ;  /* 0x0000000610007c0c */ /* 0x000fe4000bf86070 */
[----:B------:R-:W-:Y:S02]  /*5170*/  LOP3.LUT R4, R4, 0x1, RZ, 0xc0, !PT ;  /* 0x0000000104047812 */ /* 0x000fe400078ec0ff */
[----:B------:R-:W-:Y:S02]  /*5180*/  LOP3.LUT R3, R3, 0x3, RZ, 0xc0, !PT ;  /* 0x0000000303037812 */ /* 0x000fe400078ec0ff */
[----:B------:R-:W-:-:S02]  /*5190*/  PRMT R11, RZ, 0x7610, R11 ;  /* 0x00007610ff0b7816 */ /* 0x000fc4000000000b */
[----:B0-----:R-:W-:-:S04]  /*51a0*/  @P3 LEA R5, R6, R5, 0x18 ;  /* 0x0000000506053211 */ /* 0x001fc800078ec0ff */
[----:B------:R0:W-:Y:S01]  /*51b0*/  @P3 SYNCS.ARRIVE.TRANS64.A1T0 RZ, [R5+URZ+0x58], RZ ;  /* 0x000058ff05ff39a7 */ /* 0x0001e2000810003f */
[----:B------:R-:W-:-:S04]  /*51c0*/  ISETP.NE.U32.AND P3, PT, R4, 0x1, PT ;  /* 0x000000010400780c */ /* 0x000fc80003f65070 */
[----:B------:R-:W-:Y:S02]  /*51d0*/  ISETP.GT.U32.AND P3, PT, R12, 0x3, !P3 ;  /* 0x000000030c00780c */ /* 0x000fe40005f64070 */
[----:B0-----:R-:W-:Y:S02]  /*51e0*/  SEL R5, RZ, 0x1, !P1 ;  /* 0x00000001ff057807 */ /* 0x001fe40004800000 */
[----:B------:R-:W-:Y:S02]  /*51f0*/  ISETP.GE.U32.AND.EX P1, PT, R17, UR7, PT, P4 ;  /* 0x0000000711007c0c */ /* 0x000fe4000bf26140 */
[----:B------:R-:W-:-:S04]  /*5200*/  SEL R4, RZ, 0x1, !P3 ;  /* 0x00000001ff047807 */ /* 0x000fc80005800000 */
[----:B------:R-:W-:Y:S02]  /*5210*/  LOP3.LUT R0, R4, R0, R5, 0x96, !PT ;  /* 0x0000000004007212 */ /* 0x000fe400078e9605 */
[----:B------:R-:W-:-:S05]  /*5220*/  PRMT R4, RZ, 0x7610, R4 ;  /* 0x00007610ff047816 */ /* 0x000fca0000000004 */
[----:B------:R-:W-:Y:S05]  /*5230*/  @P1 BRA `(.L_x_111) ;  /* 0x0000000400501947 */ /* 0x000fea0003800000 */
[----:B------:R-:W-:Y:S01]  /*5240*/  ULDC.64 UR6, c[0x0][0x628] ;  /* 0x00018a0000067ab9 */ /* 0x000fe20000000a00 */
[----:B------:R-:W0:Y:S01]  /*5250*/  S2R R14, SR_CTAID.X ;  /* 0x00000000000e7919 */ /* 0x000e220000002500 */
[----:B------:R-:W-:Y:S01]  /*5260*/  ISETP.NE.U32.AND P1, PT, RZ, UR6, PT ;  /* 0x00000006ff007c0c */ /* 0x000fe2000bf25070 */
[----:B------:R-:W-:Y:S01]  /*5270*/  ULDC UR9, c[0x0][0x630] ;  /* 0x00018c0000097ab9 */ /* 0x000fe20000000800 */
[----:B------:R-:W-:Y:S01]  /*5280*/  IMAD.MOV.U32 R4, RZ, RZ, R16 ;  /* 0x000000ffff047224 */ /* 0x000fe200078e0010 */
[----:B------:R-:W1:Y:S01]  /*5290*/  S2R R13, SR_CTAID.Y ;  /* 0x00000000000d7919 */ /* 0x000e620000002600 */
[----:B------:R-:W-:Y:S01]  /*52a0*/  ISETP.NE.AND.EX P1, PT, RZ, UR7, PT, P1 ;  /* 0x00000007ff007c0c */ /* 0x000fe2000bf25310 */
[----:B------:R-:W-:-:S12]  /*52b0*/  IMAD.MOV.U32 R5, RZ, RZ, R17 ;  /* 0x000000ffff057224 */ /* 0x000fd800078e0011 */
[----:B------:R-:W-:Y:S05]  /*52c0*/  @!P1 BRA `(.L_x_112) ;  /* 0x0000000000289947 */ /* 0x000fea0003800000 */
[----:B------:R-:W-:Y:S02]  /*52d0*/  ULDC UR8, c[0x0][0x634] ;  /* 0x00018d0000087ab9 */ /* 0x000fe40000000800 */
[----:B------:R-:W-:-:S05]  /*52e0*/  IADD3 R9, P1, R16, UR8, RZ ;  /* 0x0000000810097c10 */ /* 0x000fca000ff3e0ff */
[----:B------:R-:W-:-:S04]  /*52f0*/  IMAD.X R15, RZ, RZ, R17, P1 ;  /* 0x000000ffff0f7224 */ /* 0x000fc800008e0611 */
[----:B------:R-:W-:-:S04]  /*5300*/  IMAD.WIDE.U32 R6, R15, UR6, RZ ;  /* 0x000000060f067c25 */ /* 0x000fc8000f8e00ff */
[----:B------:R-:W-:-:S04]  /*5310*/  IMAD.WIDE.U32 R6, P1, R9, UR7, R6 ;  /* 0x0000000709067c25 */ /* 0x000fc8000f820006 */
[----:B------:R-:W-:-:S04]  /*5320*/  IMAD.WIDE.U32 R8, R9, UR6, RZ ;  /* 0x0000000609087c25 */ /* 0x000fc8000f8e00ff */
[----:B------:R-:W-:Y:S01]  /*5330*/  IMAD.X R5, RZ, RZ, RZ, P1 ;  /* 0x000000ffff057224 */ /* 0x000fe200008e06ff */
[----:B------:R-:W-:Y:S01]  /*5340*/  IADD3 RZ, P1, R9, R6, RZ ;  /* 0x0000000609ff7210 */ /* 0x000fe20007f3e0ff */
[----:B------:R-:W-:-:S04]  /*5350*/  IMAD.MOV.U32 R4, RZ, RZ, R7 ;  /* 0x000000ffff047224 */ /* 0x000fc800078e0007 */
[----:B------:R-:W-:-:S08]  /*5360*/  IMAD.WIDE.U32.X R4, R15, UR7, R4, P1 ;  /* 0x000000070f047c25 */ /* 0x000fd000088e0404 */
.L_x_112:
[--C-:B------:R-:W-:Y:S01]  /*5370*/  SHF.R.U64 R8, R4, UR9, R5.reuse ;  /* 0x0000000904087c19 */ /* 0x100fe20008001205 */
[----:B------:R-:W-:Y:S01]  /*5380*/  ULDC.64 UR6, c[0x0][0x620] ;  /* 0x0001880000067ab9 */ /* 0x000fe20000000a00 */
[----:B------:R-:W-:Y:S01]  /*5390*/  SHF.R.U32.HI R4, RZ, UR9, R5 ;  /* 0x00000009ff047c19 */ /* 0x000fe20008011605 */
[----:B------:R-:W2:Y:S01]  /*53a0*/  LDC R25, c[0x0][0x144] ;  /* 0x00005100ff197b82 */ /* 0x000ea20000000800 */
[----:B------:R-:W-:Y:S01]  /*53b0*/  IADD3 R7, P1, RZ, -R8, RZ ;  /* 0x80000008ff077210 */ /* 0x000fe20007f3e0ff */
[----:B------:R-:W-:Y:S01]  /*53c0*/  ULDC.64 UR10, c[0x0][0x640] ;  /* 0x00019000000a7ab9 */ /* 0x000fe20000000a00 */
[----:B0-----:R-:W-:Y:S01]  /*53d0*/  I2FP.F32.U32 R9, R14 ;  /* 0x0000000e00097245 */ /* 0x001fe20000201000 */
[----:B------:R-:W-:Y:S02]  /*53e0*/  ULDC UR8, c[0x0][0x608] ;  /* 0x0001820000087ab9 */ /* 0x000fe40000000800 */
[----:B------:R-:W-:Y:S01]  /*53f0*/  IMAD.X R4, RZ, RZ, ~R4, P1 ;  /* 0x000000ffff047224 */ /* 0x000fe200008e0e04 */
[----:B------:R-:W-:Y:S01]  /*5400*/  ISETP.NE.U32.AND P1, PT, RZ, UR10, PT ;  /* 0x0000000aff007c0c */ /* 0x000fe2000bf25070 */
[----:B------:R-:W0:Y:S02]  /*5410*/  LDC R20, c[0x0][0x148] ;  /* 0x00005200ff147b82 */ /* 0x000e240000000800 */
[----:B------:R-:W-:Y:S01]  /*5420*/  IMAD R6, R4, UR6, RZ ;  /* 0x0000000604067c24 */ /* 0x000fe2000f8e02ff */
[----:B------:R-:W-:Y:S01]  /*5430*/  ISETP.NE.AND.EX P1, PT, RZ, UR11, PT, P1 ;  /* 0x0000000bff007c0c */ /* 0x000fe2000bf25310 */
[----:B------:R-:W-:Y:S01]  /*5440*/  IMAD.WIDE.U32 R4, R7, UR6, R16 ;  /* 0x0000000607047c25 */ /* 0x000fe2000f8e0010 */
[----:B------:R-:W-:-:S03]  /*5450*/  ULDC UR6, c[0x0][0x150] ;  /* 0x0000540000067ab9 */ /* 0x000fc60000000800 */
[----:B------:R-:W-:Y:S02]  /*5460*/  IMAD R7, R7, UR7, R6 ;  /* 0x0000000707077c24 */ /* 0x000fe4000f8e0206 */
[----:B------:R-:W-:Y:S01]  /*5470*/  FMUL R6, R9, UR6 ;  /* 0x0000000609067c20 */ /* 0x000fe20008400000 */
[----:B------:R-:W-:Y:S01]  /*5480*/  ULDC UR6, c[0x0][0x618] ;  /* 0x0001860000067ab9 */ /* 0x000fe20000000800 */
[----:B------:R-:W-:Y:S01]  /*5490*/  ULDC UR7, c[0x0][0x154] ;  /* 0x0000550000077ab9 */ /* 0x000fe20000000800 */
[----:B------:R-:W-:-:S03]  /*54a0*/  IMAD.IADD R5, R5, 0x1, R7 ;  /* 0x0000000105057824 */ /* 0x000fc600078e0207 */
[----:B------:R-:W3:Y:S02]  /*54b0*/  F2I.U32.TRUNC.NTZ R6, R6 ;  /* 0x0000000600067305 */ /* 0x000ee4000020f000 */
[----:B------:R-:W-:Y:S02]  /*54c0*/  SHF.R.U64 R9, R4, UR6, R5 ;  /* 0x0000000604097c19 */ /* 0x000fe40008001205 */
[----:B-1----:R-:W-:-:S05]  /*54d0*/  I2FP.F32.U32 R4, R13 ;  /* 0x0000000d00047245 */ /* 0x002fca0000201000 */
[----:B------:R-:W-:Y:S01]  /*54e0*/  FMUL R22, R4, UR7 ;  /* 0x0000000704167c20 */ /* 0x000fe20008400000 */
[----:B------:R-:W-:Y:S01]  /*54f0*/  SHF.R.U32.HI R4, RZ, UR6, R5 ;  /* 0x00000006ff047c19 */ /* 0x000fe20008011605 */
[----:B------:R-:W-:-:S03]  /*5500*/  ULDC UR6, c[0x0][0x658] ;  /* 0x0001960000067ab9 */ /* 0x000fc60000000800 */
[--C-:B------:R-:W-:Y:S01]  /*5510*/  SHF.R.U64 R21, R9, UR8, R4.reuse ;  /* 0x0000000809157c19 */ /* 0x100fe20008001204 */
[----:B------:R-:W1:Y:S01]  /*5520*/  F2I.U32.TRUNC.NTZ R22, R22 ;  /* 0x0000001600167305 */ /* 0x000e62000020f000 */
[----:B------:R-:W-:Y:S01]  /*5530*/  SHF.R.U32.HI R4, RZ, UR8, R4 ;  /* 0x00000008ff047c19 */ /* 0x000fe20008011604 */
[----:B---3--:R-:W-:-:S03]  /*5540*/  IMAD.MOV R6, RZ, RZ, -R6 ;  /* 0x000000ffff067224 */ /* 0x008fc600078e0a06 */
[----:B------:R-:W-:Y:S01]  /*5550*/  SHF.R.U64 R15, R21, UR6, R4 ;  /* 0x00000006150f7c19 */ /* 0x000fe20008001204 */
[----:B--2---:R-:W-:Y:S01]  /*5560*/  IMAD R14, R25, R6, R14 ;  /* 0x00000006190e7224 */ /* 0x004fe200078e020e */
[----:B------:R-:W-:-:S03]  /*5570*/  SHF.R.U32.HI R23, RZ, UR6, R4 ;  /* 0x00000006ff177c19 */ /* 0x000fc60008011604 */
[----:B------:R-:W-:Y:S02]  /*5580*/  IMAD.MOV.U32 R4, RZ, RZ, R15 ;  /* 0x000000ffff047224 */ /* 0x000fe400078e000f */
[----:B------:R-:W-:Y:S01]  /*5590*/  IMAD.MOV.U32 R5, RZ, RZ, R23 ;  /* 0x000000ffff057224 */ /* 0x000fe200078e0017 */
[----:B-1----:R-:W-:Y:S06]  /*55a0*/  @!P1 BRA `(.L_x_113) ;  /* 0x0000000000289947 */ /* 0x002fec0003800000 */
[----:B------:R-:W-:Y:S02]  /*55b0*/  ULDC UR6, c[0x0][0x64c] ;  /* 0x0001930000067ab9 */ /* 0x000fe40000000800 */
[----:B------:R-:W-:-:S05]  /*55c0*/  IADD3 R5, P1, R15, UR6, RZ ;  /* 0x000000060f057c10 */ /* 0x000fca000ff3e0ff */
[----:B------:R-:W-:-:S04]  /*55d0*/  IMAD.X R23, RZ, RZ, R23, P1 ;  /* 0x000000ffff177224 */ /* 0x000fc800008e0617 */
[----:B------:R-:W-:-:S04]  /*55e0*/  IMAD.WIDE.U32 R6, R23, UR10, RZ ;  /* 0x0000000a17067c25 */ /* 0x000fc8000f8e00ff */
[----:B------:R-:W-:-:S04]  /*55f0*/  IMAD.WIDE.U32 R6, P1, R5, UR11, R6 ;  /* 0x0000000b05067c25 */ /* 0x000fc8000f820006 */
[----:B------:R-:W-:-:S04]  /*5600*/  IMAD.WIDE.U32 R4, R5, UR10, RZ ;  /* 0x0000000a05047c25 */ /* 0x000fc8000f8e00ff */
[----:B------:R-:W-:Y:S01]  /*5610*/  IMAD.MOV.U32 R4, RZ, RZ, R7 ;  /* 0x000000ffff047224 */ /* 0x000fe200078e0007 */
[----:B------:R-:W-:Y:S01]  /*5620*/  IADD3 RZ, P3, R5, R6, RZ ;  /* 0x0000000605ff7210 */ /* 0x000fe20007f7e0ff */
[----:B------:R-:W-:-:S04]  /*5630*/  IMAD.X R5, RZ, RZ, RZ, P1 ;  /* 0x000000ffff057224 */ /* 0x000fc800008e06ff */
[----:B------:R-:W-:-:S08]  /*5640*/  IMAD.WIDE.U32.X R4, R23, UR11, R4, P3 ;  /* 0x0000000b17047c25 */ /* 0x000fd000098e0404 */
.L_x_113:
[----:B------:R-:W-:Y:S01]  /*5650*/  ISETP.NE.AND P1, PT, R2, 0x1, PT ;  /* 0x000000010200780c */ /* 0x000fe20003f25270 */
[----:B------:R-:W-:Y:S01]  /*5660*/  ULDC UR6, c[0x0][0x648] ;  /* 0x0001920000067ab9 */ /* 0x000fe20000000800 */
[----:B------:R-:W-:Y:S01]  /*5670*/  LOP3.LUT R21, R21, UR13, RZ, 0xc0, !PT ;  /* 0x0000000d15157c12 */ /* 0x000fe2000f8ec0ff */
[----:B------:R-:W-:Y:S01]  /*5680*/  IMAD.MOV R22, RZ, RZ, -R22 ;  /* 0x000000ffff167224 */ /* 0x000fe200078e0a16 */
[----:B------:R-:W-:Y:S01]  /*5690*/  SHF.R.U64 R4, R4, UR6, R5 ;  /* 0x0000000604047c19 */ /* 0x000fe20008001205 */
[----:B------:R-:W-:Y:S01]  /*56a0*/  ULDC UR6, c[0x0][0x638] ;  /* 0x00018e0000067ab9 */ /* 0x000fe20000000800 */
[----:B------:R-:W-:Y:S01]  /*56b0*/  ULDC UR7, c[0x0][0x610] ;  /* 0x0001840000077ab9 */ /* 0x000fe20000000800 */
[----:B------:R-:W-:Y:S02]  /*56c0*/  IMAD.MOV.U32 R5, RZ, RZ, 0x1 ;  /* 0x00000001ff057424 */ /* 0x000fe400078e00ff */
[----:B------:R-:W-:Y:S02]  /*56d0*/  IMAD.MOV R6, RZ, RZ, -R4 ;  /* 0x000000ffff067224 */ /* 0x000fe400078e0a04 */
[----:B------:R-:W-:Y:S01]  /*56e0*/  IMAD R21, R4, UR5, R21 ;  /* 0x0000000504157c24 */ /* 0x000fe2000f8e0215 */
[----:B------:R-:W-:Y:S01]  /*56f0*/  LOP3.LUT R4, R9, UR4, RZ, 0xc0, !PT ;  /* 0x0000000409047c12 */ /* 0x000fe2000f8ec0ff */
[----:B0-----:R-:W-:-:S02]  /*5700*/  @P1 IMAD R14, R20, R22, R13 ;  /* 0x00000016140e1224 */ /* 0x001fc400078e020d */
[----:B------:R-:W-:Y:S01]  /*5710*/  IMAD R15, R6, UR6, R15 ;  /* 0x00000006060f7c24 */ /* 0x000fe2000f8e020f */
[----:B------:R-:W-:Y:S01]  /*5720*/  ULDC UR6, c[0x0][0x600] ;  /* 0x0001800000067ab9 */ /* 0x000fe20000000800 */
[----:B------:R-:W-:Y:S02]  /*5730*/  IMAD R14, R21, UR7, R14 ;  /* 0x00000007150e7c24 */ /* 0x000fe4000f8e020e */
[--C-:B------:R-:W-:Y:S01]  /*5740*/  IMAD R15, R15, UR6, R4.reuse ;  /* 0x000000060f0f7c24 */ /* 0x100fe2000f8e0204 */
[----:B------:R-:W-:-:S04]  /*5750*/  PRMT R4, R5, 0x7610, R4 ;  /* 0x0000761005047816 */ /* 0x000fc80000000004 */
[----:B------:R-:W-:Y:S02]  /*5760*/  SEL R20, R15, R14, !P1 ;  /* 0x0000000e0f147207 */ /* 0x000fe40004800000 */
[----:B------:R-:W-:-:S07]  /*5770*/  SEL R13, R14, R15, !P1 ;  /* 0x0000000f0e0d7207 */ /* 0x000fce0004800000 */
.L_x_111:
[----:B------:R-:W-:Y:S05]  /*5780*/  BSYNC B1 ;  /* 0x0000000000017941 */ /* 0x000fea0003800000 */
.L_x_110:
[----:B------:R-:W-:-:S13]  /*5790*/  LOP3.LUT P1, RZ, R4, 0xff, RZ, 0xc0, !PT ;  /* 0x000000ff04ff7812 */ /* 0x000fda000782c0ff */
[----:B------:R-:W-:Y:S05]  /*57a0*/  @P1 BRA `(.L_x_114) ;  /* 0xfffffff400141947 */ /* 0x000fea000383ffff */
[----:B------:R-:W-:Y:S05]  /*57b0*/  BSYNC B0 ;  /* 0x0000000000007941 */ /* 0x000fea0003800000 */
.L_x_102:
[----:B------:R-:W-:-:S03]  /*57c0*/  UMOV UR6, 0xffffffff ;  /* 0xffffffff00067882 */ /* 0x000fc60000000000 */
[----:B------:R-:W-:Y:S05]  /*57d0*/  BRA.DIV UR6, `(.L_x_115) ;  /* 0x0000000606147947 */ /* 0x000fea000b800000 */
[----:B------:R-:W-:-:S13]  /*57e0*/  ELECT P6, URZ, PT ;  /* 0x00000000003f782f */ /* 0x000fda00038c0000 */
.L_x_129:
[----:B------:R-:W-:Y:S04]  /*57f0*/  BSSY B0, `(.L_x_116) ;  /* 0x000002b000007945 */ /* 0x000fe80003800000 */
[----:B------:R-:W-:Y:S05]  /*5800*/  @!P6 BRA `(.L_x_117) ;  /* 0x0000000000a4e947 */ /* 0x000fea0003800000 */
[----:B------:R-:W-:-:S04]  /*5810*/  LOP3.LUT R18, R18, 0x2, RZ, 0xfc, !PT ;  /* 0x0000000212127812 */ /* 0x000fc800078efcff */
[----:B------:R-:W-:-:S13]  /*5820*/  ISETP.NE.AND P0, PT, R18, 0x3, PT ;  /* 0x000000031200780c */ /* 0x000fda0003f05270 */
[----:B------:R-:W-:Y:S05]  /*5830*/  @!P0 BRA `(.L_x_118) ;  /* 0x0000000000048947 */ /* 0x000fea0003800000 */
[----:B------:R-:W-:Y:S01]  /*5840*/  BPT.TRAP 0x1 ;  /* 0x000000040000795c */ /* 0x000fe20000300000 */
.L_x_118:
[----:B------:R-:W0:Y:S01]  /*5850*/  S2R R5, SR_CgaCtaId ;  /* 0x0000000000057919 */ /* 0x000e220000008800 */
[----:B------:R-:W-:Y:S02]  /*5860*/  MOV R2, 0x400 ;  /* 0x0000040000027802 */ /* 0x000fe40000000f00 */
[----:B------:R-:W-:Y:S02]  /*5870*/  SHF.L.U32 R4, R0, 0x1f, RZ ;  /* 0x0000001f00047819 */ /* 0x000fe400000006ff */
[----:B0-----:R-:W-:-:S05]  /*5880*/  LEA R2, R5, R2, 0x18 ;  /* 0x0000000205027211 */ /* 0x001fca00078ec0ff */
[----:B------:R-:W-:-:S04]  /*5890*/  VIADD R2, R2, 0x20 ;  /* 0x0000002002027836 */ /* 0x000fc80000000000 */
[C---:B------:R-:W-:Y:S02]  /*58a0*/  IMAD R7, R3.reuse, 0x8, R2 ;  /* 0x0000000803077824 */ /* 0x040fe400078e0202 */
[----:B------:R-:W-:Y:S02]  /*58b0*/  VIADD R3, R3, 0x1 ;  /* 0x0000000103037836 */ /* 0x000fe40000000000 */
[----:B------:R-:W0:Y:S03]  /*58c0*/  SYNCS.PHASECHK.TRANS64.TRYWAIT P0, [R7+URZ], R4 ;  /* 0x00000004070075a7 */ /* 0x000e26000800017f */
[----:B------:R-:W-:-:S04]  /*58d0*/  ISETP.NE.AND P1, PT, R3, 0x4, PT ;  /* 0x000000040300780c */ /* 0x000fc80003f25270 */
[----:B------:R-:W-:Y:S02]  /*58e0*/  SEL R5, RZ, 0x1, P1 ;  /* 0x00000001ff057807 */ /* 0x000fe40000800000 */
[----:B------:R-:W-:Y:S02]  /*58f0*/  SEL R3, R3, RZ, P1 ;  /* 0x000000ff03037207 */ /* 0x000fe40000800000 */
[----:B------:R-:W-:-:S03]  /*5900*/  LOP3.LUT R6, R0, R5, RZ, 0x3c, !PT ;  /* 0x0000000500067212 */ /* 0x000fc600078e3cff */
[----:B------:R-:W-:Y:S01]  /*5910*/  IMAD R8, R3, 0x8, R2 ;  /* 0x0000000803087824 */ /* 0x000fe200078e0202 */
[----:B------:R-:W-:Y:S01]  /*5920*/  SHF.L.U32 R5, R6, 0x1f, RZ ;  /* 0x0000001f06057819 */ /* 0x000fe200000006ff */
[----:B0-----:R-:W-:Y:S06]  /*5930*/  @!P0 BRA `(.L_x_119) ;  /* 0x0000000000dc8947 */ /* 0x001fec0003800000 */
.L_x_130:
[----:B------:R-:W1:Y:S01]  /*5940*/  SYNCS.PHASECHK.TRANS64.TRYWAIT P0, [R8+URZ], R5 ;  /* 0x00000005080075a7 */ /* 0x000e62000800017f */
[----:B------:R-:W-:-:S05]  /*5950*/  VIADD R0, R3, 0x1 ;  /* 0x0000000103007836 */ /* 0x000fca0000000000 */
[----:B------:R-:W-:-:S04]  /*5960*/  ISETP.NE.AND P1, PT, R0, 0x4, PT ;  /* 0x000000040000780c */ /* 0x000fc80003f25270 */
[----:B------:R-:W-:Y:S02]  /*5970*/  SEL R3, RZ, 0x1, P1 ;  /* 0x00000001ff037807 */ /* 0x000fe40000800000 */
[----:B0-----:R-:W-:Y:S02]  /*5980*/  SEL R7, R0, RZ, P1 ;  /* 0x000000ff00077207 */ /* 0x001fe40000800000 */
[----:B------:R-:W-:-:S03]  /*5990*/  LOP3.LUT R9, R6, R3, RZ, 0x3c, !PT ;  /* 0x0000000306097212 */ /* 0x000fc600078e3cff */
[----:B------:R-:W-:Y:S01]  /*59a0*/  IMAD R11, R7, 0x8, R2 ;  /* 0x00000008070b7824 */ /* 0x000fe200078e0202 */
[----:B------:R-:W-:Y:S01]  /*59b0*/  SHF.L.U32 R6, R9, 0x1f, RZ ;  /* 0x0000001f09067819 */ /* 0x000fe200000006ff */
[----:B-1----:R-:W-:Y:S06]  /*59c0*/  @!P0 BRA `(.L_x_120) ;  /* 0x0000000000cc8947 */ /* 0x002fec0003800000 */
.L_x_131:
[----:B------:R-:W1:Y:S01]  /*59d0*/  SYNCS.PHASECHK.TRANS64.TRYWAIT P0, [R11+URZ], R6 ;  /* 0x000000060b0075a7 */ /* 0x000e62000800017f */
[----:B------:R-:W-:-:S05]  /*59e0*/  VIADD R0, R7, 0x1 ;  /* 0x0000000107007836 */ /* 0x000fca0000000000 */
[----:B------:R-:W-:-:S04]  /*59f0*/  ISETP.NE.AND P1, PT, R0, 0x4, PT ;  /* 0x000000040000780c */ /* 0x000fc80003f25270 */
[----:B------:R-:W-:Y:S02]  /*5a00*/  SEL R4, RZ, 0x1, P1 ;  /* 0x00000001ff047807 */ /* 0x000fe40000800000 */
[----:B------:R-:W-:Y:S02]  /*5a10*/  SEL R3, R0, RZ, P1 ;  /* 0x000000ff00037207 */ /* 0x000fe40000800000 */
[----:B------:R-:W-:Y:S01]  /*5a20*/  LOP3.LUT R0, R9, R4, RZ, 0x3c, !PT ;  /* 0x0000000409007212 */ /* 0x000fe200078e3cff */
[----:B-1----:R-:W-:Y:S06]  /*5a30*/  @!P0 BRA `(.L_x_121) ;  /* 0x0000000000c48947 */ /* 0x002fec0003800000 */
.L_x_132:
[----:B------:R-:W-:Y:S01]  /*5a40*/  IMAD R3, R3, 0x8, R2 ;  /* 0x0000000803037824 */ /* 0x000fe200078e0202 */
[----:B------:R-:W-:-:S07]  /*5a50*/  SHF.L.U32 R0, R0, 0x1f, RZ ;  /* 0x0000001f00007819 */ /* 0x000fce00000006ff */
.L_x_122:
[----:B--2---:R2:W3:Y:S02]  /*5a60*/  SYNCS.PHASECHK.TRANS64.TRYWAIT P0, [R3+URZ], R0 ;  /* 0x00000000030075a7 */ /* 0x0044e4000800017f */
[----:B---3--:R-:W-:Y:S05]  /*5a70*/  @!P0 NANOSLEEP.SYNCS 0x989680 ;  /* 0x009896800000895d */ /* 0x008fea0003900000 */
[----:B------:R-:W3:Y:S02]  /*5a80*/  @!P0 SYNCS.PHASECHK.TRANS64 P0, [R3+URZ], R0 ;  /* 0x00000000030085a7 */ /* 0x000ee4000800007f */
[----:B---3--:R-:W-:Y:S05]  /*5a90*/  @!P0 BRA `(.L_x_122) ;  /* 0xfffffffc00f08947 */ /* 0x008fea000383ffff */
.L_x_117:
[----:B------:R-:W-:Y:S05]  /*5aa0*/  BSYNC B0 ;  /* 0x0000000000007941 */ /* 0x000fea0003800000 */
.L_x_116:
[----:B------:R-:W-:Y:S05]  /*5ab0*/  EXIT ;  /* 0x000000000000794d */ /* 0x000fea0003800000 */
.L_x_17:
[----:B-1----:R1:W2:Y:S02]  /*5ac0*/  SYNCS.PHASECHK.TRANS64.TRYWAIT P1, [R3+URZ], R0 ;  /* 0x00000000030075a7 */ /* 0x0022a4000802017f */
[----:B--2---:R-:W-:Y:S05]  /*5ad0*/  @!P1 NANOSLEEP.SYNCS 0x989680 ;  /* 0x009896800000995d */ /* 0x004fea0003900000 */
[----:B------:R-:W2:Y:S02]  /*5ae0*/  @!P1 SYNCS.PHASECHK.TRANS64 P1, [R3+URZ], R0 ;  /* 0x00000000030095a7 */ /* 0x000ea4000802007f */
[----:B--2---:R-:W-:Y:S05]  /*5af0*/  @!P1 BRA `(.L_x_17) ;  /* 0xfffffffc00f09947 */ /* 0x004fea000383ffff */
[----:B------:R-:W-:Y:S05]  /*5b00*/  BRA `(.L_x_16) ;  /* 0xffffffb8006c7947 */ /* 0x000fea000383ffff */
.L_x_22:
[----:B-1----:R1:W2:Y:S02]  /*5b10*/  SYNCS.PHASECHK.TRANS64.TRYWAIT P1, [R5+URZ], R4 ;  /* 0x00000004050075a7 */ /* 0x0022a4000802017f */
[----:B--2---:R-:W-:Y:S05]  /*5b20*/  @!P1 NANOSLEEP.SYNCS 0x989680 ;  /* 0x009896800000995d */ /* 0x004fea0003900000 */
[----:B------:R-:W2:Y:S02]  /*5b30*/  @!P1 SYNCS.PHASECHK.TRANS64 P1, [R5+URZ], R4 ;  /* 0x00000004050095a7 */ /* 0x000ea4000802007f */
[----:B--2---:R-:W-:Y:S05]  /*5b40*/  @!P1 BRA `(.L_x_22) ;  /* 0xfffffffc00f09947 */ /* 0x004fea000383ffff */
[----:B------:R-:W-:Y:S05]  /*5b50*/  BRA `(.L_x_21) ;  /* 0xffffffbc00b87947 */ /* 0x000fea000383ffff */
.L_x_103:
[----:B------:R-:W-:Y:S01]  /*5b60*/  BSSY B1, `(.L_x_123) ;  /* 0x0000006000017945 */ /* 0x000fe20003800000 */
[----:B------:R-:W-:-:S07]  /*5b70*/  IMAD.MOV.U32 R15, RZ, RZ, -0x1 ;  /* 0xffffffffff0f7424 */ /* 0x000fce00078e00ff */
[----:B------:R-:W-:Y:S05]  /*5b80*/  WARPSYNC.COLLECTIVE R15, `(.L_x_124) ;  /* 0x000000000f0c7348 */ /* 0x000fea0003c00000 */
[----:B------:R-:W-:Y:S02]  /*5b90*/  ELECT P6, UR62, PT ;  /* 0x00000000003e782f */ /* 0x000fe400038c0000 */
[----:B------:R-:W-:Y:S01]  /*5ba0*/  MOV R14, UR62 ;  /* 0x0000003e000e7c02 */ /* 0x000fe20008000f00 */
[----:B------:R-:W-:Y:S10]  /*5bb0*/  ENDCOLLECTIVE ;  /* 0x000000000000791b */ /* 0x000ff40003800000 */
.L_x_124:
[----:B------:R-:W-:Y:S05]  /*5bc0*/  BSYNC B1 ;  /* 0x0000000000017941 */ /* 0x000fea0003800000 */
.L_x_123:
[----:B------:R-:W-:Y:S05]  /*5bd0*/  BRA `(.L_x_125) ;  /* 0xfffffff000147947 */ /* 0x000fea000383ffff */
.L_x_106:
[----:B0-----:R0:W1:Y:S02]  /*5be0*/  SYNCS.PHASECHK.TRANS64.TRYWAIT P1, [R14+URZ+0x20], R7 ;  /* 0x000020070e0075a7 */ /* 0x001064000802017f */
[----:B-1----:R-:W-:Y:S05]  /*5bf0*/  @!P1 NANOSLEEP.SYNCS 0x989680 ;  /* 0x009896800000995d */ /* 0x002fea0003900000 */
[----:B------:R-:W1:Y:S02]  /*5c00*/  @!P1 SYNCS.PHASECHK.TRANS64 P1, [R14+URZ+0x20], R7 ;  /* 0x000020070e0095a7 */ /* 0x000e64000802007f */
[----:B-1----:R-:W-:Y:S05]  /*5c10*/  @!P1 BRA `(.L_x_106) ;  /* 0xfffffffc00f09947 */ /* 0x002fea000383ffff */
[----:B------:R-:W-:Y:S05]  /*5c20*/  BRA `(.L_x_126) ;  /* 0xfffffff000487947 */ /* 0x000fea000383ffff */
.L_x_115:
[----:B------:R-:W-:Y:S01]  /*5c30*/  BSSY B0, `(.L_x_127) ;  /* 0x0000006000007945 */ /* 0x000fe20003800000 */
[----:B------:R-:W-:-:S07]  /*5c40*/  IMAD.MOV.U32 R15, RZ, RZ, -0x1 ;  /* 0xffffffffff0f7424 */ /* 0x000fce00078e00ff */
[----:B------:R-:W-:Y:S05]  /*5c50*/  WARPSYNC.COLLECTIVE R15, `(.L_x_128) ;  /* 0x000000000f0c7348 */ /* 0x000fea0003c00000 */
[----:B------:R-:W-:Y:S02]  /*5c60*/  ELECT P6, UR62, PT ;  /* 0x00000000003e782f */ /* 0x000fe400038c0000 */
[----:B------:R-:W-:Y:S01]  /*5c70*/  MOV R14, UR62 ;  /* 0x0000003e000e7c02 */ /* 0x000fe20008000f00 */
[----:B------:R-:W-:Y:S10]  /*5c80*/  ENDCOLLECTIVE ;  /* 0x000000000000791b */ /* 0x000ff40003800000 */
.L_x_128:
[----:B------:R-:W-:Y:S05]  /*5c90*/  BSYNC B0 ;  /* 0x0000000000007941 */ /* 0x000fea0003800000 */
.L_x_127:
[----:B------:R-:W-:Y:S05]  /*5ca0*/  BRA `(.L_x_129) ;  /* 0xfffffff800d07947 */ /* 0x000fea000383ffff */
.L_x_119:
[----:B0-----:R0:W1:Y:S02]  /*5cb0*/  SYNCS.PHASECHK.TRANS64.TRYWAIT P0, [R7+URZ], R4 ;  /* 0x00000004070075a7 */ /* 0x001064000800017f */
[----:B-1----:R-:W-:Y:S05]  /*5cc0*/  @!P0 NANOSLEEP.SYNCS 0x989680 ;  /* 0x009896800000895d */ /* 0x002fea0003900000 */
[----:B------:R-:W1:Y:S02]  /*5cd0*/  @!P0 SYNCS.PHASECHK.TRANS64 P0, [R7+URZ], R4 ;  /* 0x00000004070085a7 */ /* 0x000e64000800007f */
[----:B-1----:R-:W-:Y:S05]  /*5ce0*/  @!P0 BRA `(.L_x_119) ;  /* 0xfffffffc00f08947 */ /* 0x002fea000383ffff */
[----:B------:R-:W-:Y:S05]  /*5cf0*/  BRA `(.L_x_130) ;  /* 0xfffffffc00107947 */ /* 0x000fea000383ffff */
.L_x_120:
[----:B0-----:R0:W1:Y:S02]  /*5d00*/  SYNCS.PHASECHK.TRANS64.TRYWAIT P0, [R8+URZ], R5 ;  /* 0x00000005080075a7 */ /* 0x001064000800017f */
[----:B-1----:R-:W-:Y:S05]  /*5d10*/  @!P0 NANOSLEEP.SYNCS 0x989680 ;  /* 0x009896800000895d */ /* 0x002fea0003900000 */
[----:B------:R-:W1:Y:S02]  /*5d20*/  @!P0 SYNCS.PHASECHK.TRANS64 P0, [R8+URZ], R5 ;  /* 0x00000005080085a7 */ /* 0x000e64000800007f */
[----:B-1----:R-:W-:Y:S05]  /*5d30*/  @!P0 BRA `(.L_x_120) ;  /* 0xfffffffc00f08947 */ /* 0x002fea000383ffff */
[----:B------:R-:W-:Y:S05]  /*5d40*/  BRA `(.L_x_131) ;  /* 0xfffffffc00207947 */ /* 0x000fea000383ffff */
.L_x_121:
[----:B-1----:R1:W2:Y:S02]  /*5d50*/  SYNCS.PHASECHK.TRANS64.TRYWAIT P0, [R11+URZ], R6 ;  /* 0x000000060b0075a7 */ /* 0x0022a4000800017f */
[----:B--2---:R-:W-:Y:S05]  /*5d60*/  @!P0 NANOSLEEP.SYNCS 0x989680 ;  /* 0x009896800000895d */ /* 0x004fea0003900000 */
[----:B------:R-:W2:Y:S02]  /*5d70*/  @!P0 SYNCS.PHASECHK.TRANS64 P0, [R11+URZ], R6 ;  /* 0x000000060b0085a7 */ /* 0x000ea4000800007f */
[----:B--2---:R-:W-:Y:S05]  /*5d80*/  @!P0 BRA `(.L_x_121) ;  /* 0xfffffffc00f08947 */ /* 0x004fea000383ffff */
[----:B------:R-:W-:Y:S05]  /*5d90*/  BRA `(.L_x_132) ;  /* 0xfffffffc00287947 */ /* 0x000fea000383ffff */
.L_x_133:
[----:B------:R-:W-:-:S00]  /*5da0*/  BRA `(.L_x_133) ;  /* 0xfffffffc00fc7947 */ /* 0x000fc0000383ffff */
[----:B------:R-:W-:-:S00]  /*5db0*/  NOP ;  /* 0x0000000000007918 */ /* 0x000fc00000000000 */
        /* <DEDUP_REMOVED lines=12> */
.L_x_134:


//--------------------- .nv.global.init           --------------------------
	.section	.nv.global.init,"aw",@progbits
.nv.global.init:
	.type		$str$22,@object
	.size		$str$22,($str$23 - $str$22)
$str$22:
        /*0000*/ 	.byte	0x6b, 0x5f, 0x74, 0x69, 0x6c, 0x65, 0x5f, 0x63, 0x6f, 0x75, 0x6e, 0x74, 0x20, 0x3e, 0x3d, 0x20
        /*0010*/ 	.byte	0x31, 0x00
	.type		$str$23,@object
	.size		$str$23,(__unnamed_1 - $str$23)
$str$23:
        /*0012*/ 	.byte	0x2f, 0x74, 0x6d, 0x70, 0x2f, 0x63, 0x75, 0x74, 0x6c, 0x61, 0x73, 0x73, 0x5f, 0x73, 0x77, 0x65
        /*0022*/ 	.byte	0x65, 0x70, 0x5f, 0x73, 0x72, 0x63, 0x2f, 0x69, 0x6e, 0x63, 0x6c, 0x75, 0x64, 0x65, 0x2f, 0x63
        /*0032*/ 	.byte	0x75, 0x74, 0x6c, 0x61, 0x73, 0x73, 0x2f, 0x67, 0x65, 0x6d, 0x6d, 0x2f, 0x63, 0x6f, 0x6c, 0x6c
        /*0042*/ 	.byte	0x65, 0x63, 0x74, 0x69, 0x76, 0x65, 0x2f, 0x73, 0x6d, 0x39, 0x30, 0x5f, 0x6d, 0x6d, 0x61, 0x5f
        /*0052*/ 	.byte	0x74, 0x6d, 0x61, 0x5f, 0x67, 0x6d, 0x6d, 0x61, 0x5f, 0x73, 0x73, 0x5f, 0x77, 0x61, 0x72, 0x70
        /*0062*/ 	.byte	0x73, 0x70, 0x65, 0x63, 0x69, 0x61, 0x6c, 0x69, 0x7a, 0x65, 0x64, 0x2e, 0x68, 0x70, 0x70, 0x00
	.type		__unnamed_1,@object
	.size		__unnamed_1,(.L_0 - __unnamed_1)
__unnamed_1:
        /*0072*/ 	.byte	0x76, 0x6f, 0x69, 0x64, 0x20, 0x63, 0x75, 0x74, 0x6c, 0x61, 0x73, 0x73, 0x3a, 0x3a, 0x67, 0x65
        /* <DEDUP_REMOVED lines=172> */
        /*0b42*/ 	.byte	0x00
.L_0:


//--------------------- .nv.shared._ZN7cutlass13device_kernelINS_4gemm6kernel13GemmUniversalIN4cute5tupleIJiiiiEEENS1_10collective13CollectiveMmaINS1_34MainloopSm90TmaGmmaWarpSpecializedILi4ENS5_IJNS4_1CILi1EEESB_SB_EEENS1_35KernelTmaWarpSpecializedCooperativeEEENS5_IJNSA_ILi128EEENSA_ILi64EEENSA_ILi256EEEEEEaNS5_IJlSB_lEEEaSJ_NS4_8TiledMMAINS4_8MMA_AtomIJNS4_4SM904GMMA26MMA_64x64x32_S32S8S8_SS_TNEEEENS4_6LayoutINS5_IJNSA_ILi2EEESB_SB_EEENS5_IJSB_NSA_ILi0EEEST_EEEEENS5_IJNS4_10UnderscoreESW_SW_EEEEENS4_13SM90_TMA_LOADENS4_14ComposedLayoutINS4_7SwizzleILi3ELi4ELi3EEENS4_18smem_ptr_flag_bitsILi8EEENSQ_INS5_IJNSA_ILi8EEESF_EEENS5_IJSF_SB_EEEEEEEvNS4_8identityESZ_S19_vS1A_EENS_8epilogue10collective6detail29Sm90TmaWarpSpecializedAdapterINS1D_15DefaultEpilogueIaSJ_SJ_NS1C_6thread17LinearCombinationIaLi1EiiLNS1H_9ScaleType4KindE0ELNS_15FloatRoundStyleE2EaEENS1_15EpilogueDefaultEEEEEvvEEEEvNT_6ParamsE --------------------------
	.section	.nv.shared._ZN7cutlass13device_kernelINS_4gemm6kernel13GemmUniversalIN4cute5tupleIJiiiiEEENS1_10collective13CollectiveMmaINS1_34MainloopSm90TmaGmmaWarpSpecializedILi4ENS5_IJNS4_1CILi1EEESB_SB_EEENS1_35KernelTmaWarpSpecializedCooperativeEEENS5_IJNSA_ILi128EEENSA_ILi64EEENSA_ILi256EEEEEEaNS5_IJlSB_lEEEaSJ_NS4_8TiledMMAINS4_8MMA_AtomIJNS4_4SM904GMMA26MMA_64x64x32_S32S8S8_SS_TNEEEENS4_6LayoutINS5_IJNSA_ILi2EEESB_SB_EEENS5_IJSB_NSA_ILi0EEEST_EEEEENS5_IJNS4_10UnderscoreESW_SW_EEEEENS4_13SM90_TMA_LOADENS4_14ComposedLayoutINS4_7SwizzleILi3ELi4ELi3EEENS4_18smem_ptr_flag_bitsILi8EEENSQ_INS5_IJNSA_ILi8EEESF_EEENS5_IJSF_SB_EEEEEEEvNS4_8identityESZ_S19_vS1A_EENS_8epilogue10collective6detail29Sm90TmaWarpSpecializedAdapterINS1D_15DefaultEpilogueIaSJ_SJ_NS1C_6thread17LinearCombinationIaLi1EiiLNS1H_9ScaleType4KindE0ELNS_15FloatRoundStyleE2EaEENS1_15EpilogueDefaultEEEEEvvEEEEvNT_6ParamsE,"aw",@nobits
	.sectionflags	@""
	.align	16
	.zero		1024


//--------------------- .nv.shared.reserved.0     --------------------------
	.section	.nv.shared.reserved.0,"aw",@nobits
	.weak		__nv_reservedSMEM_offset_0_alias
	.size		__nv_reservedSMEM_offset_0_alias, 0, 0
	.other		__nv_reservedSMEM_offset_0_alias,@"STO_CUDA_RESERVED_SHARED STV_DEFAULT"
__nv_reservedSMEM_offset_0_alias:
	.zero		0


//--------------------- .nv.global                --------------------------
	.section	.nv.global,"aw",@nobits
.nv.global:
	.type		_ZN40_INTERNAL_bf544c71_4_k_cu_3dd2b8e5_155314cute1_E,@object
	.size		_ZN40_INTERNAL_bf544c71_4_k_cu_3dd2b8e5_155314cute1_E,(_ZN40_INTERNAL_bf544c71_4_k_cu_3dd2b8e5_155314cuda3std3__45__cpo6cbeginE - _ZN40_INTERNAL_bf544c71_4_k_cu_3dd2b8e5_155314cute1_E)
_ZN40_INTERNAL_bf544c71_4_k_cu_3dd2b8e5_155314cute1_E:
	.zero		1
	.type		_ZN40_INTERNAL_bf544c71_4_k_cu_3dd2b8e5_155314cuda3std3__45__cpo6cbeginE,@object
	.size		_ZN40_INTERNAL_bf544c71_4_k_cu_3dd2b8e5_155314cuda3std3__45__cpo6cbeginE,(_ZN40_INTERNAL_bf544c71_4_k_cu_3dd2b8e5_155314cuda3std3__48in_placeE - _ZN40_INTERNAL_bf544c71_4_k_cu_3dd2b8e5_155314cuda3std3__45__cpo6cbeginE)
_ZN40_INTERNAL_bf544c71_4_k_cu_3dd2b8e5_155314cuda3std3__45__cpo6cbeginE:
	.zero		1
	.type		_ZN40_INTERNAL_bf544c71_4_k_cu_3dd2b8e5_155314cuda3std3__48in_placeE,@object
	.size		_ZN40_INTERNAL_bf544c71_4_k_cu_3dd2b8e5_155314cuda3std3__48in_placeE,(_ZN40_INTERNAL_bf544c71_4_k_cu_3dd2b8e5_155314cuda3std6ranges3__45__cpo9iter_moveE - _ZN40_INTERNAL_bf544c71_4_k_cu_3dd2b8e5_155314cuda3std3__48in_placeE)
_ZN40_INTERNAL_bf544c71_4_k_cu_3dd2b8e5_155314cuda3std3__48in_placeE:
	.zero		1
	.type		_ZN40_INTERNAL_bf544c71_4_k_cu_3dd2b8e5_155314cuda3std6ranges3__45__cpo9iter_moveE,@object
	.size		_ZN40_INTERNAL_bf544c71_4_k_cu_3dd2b8e5_155314cuda3std6ranges3__45__cpo9iter_moveE,(_ZN40_INTERNAL_bf544c71_4_k_cu_3dd2b8e5_155314cuda3std3__45__cpo5beginE - _ZN40_INTERNAL_bf544c71_4_k_cu_3dd2b8e5_155314cuda3std6ranges3__45__cpo9iter_moveE)
_ZN40_INTERNAL_bf544c71_4_k_cu_3dd2b8e5_155314cuda3std6ranges3__45__cpo9iter_moveE:
	.zero		1
	.type		_ZN40_INTERNAL_bf544c71_4_k_cu_3dd2b8e5_155314cuda3std3__45__cpo5beginE,@object
	.size		_ZN40_INTERNAL_bf544c71_4_k_cu_3dd2b8e5_155314cuda3std3__45__cpo5beginE,(_ZN40_INTERNAL_bf544c71_4_k_cu_3dd2b8e5_155314cuda3std3__442_GLOBAL__N__bf544c71_4_k_cu_3dd2b8e5_155316ignoreE - _ZN40_INTERNAL_bf544c71_4_k_cu_3dd2b8e5_155314cuda3std3__45__cpo5beginE)
_ZN40_INTERNAL_bf544c71_4_k_cu_3dd2b8e5_155314cuda3std3__45__cpo5beginE:
	.zero		1
	.type		_ZN40_INTERNAL_bf544c71_4_k_cu_3dd2b8e5_155314cuda3std3__442_GLOBAL__N__bf544c71_4_k_cu_3dd2b8e5_155316ignoreE,@object
	.size		_ZN40_INTERNAL_bf544c71_4_k_cu_3dd2b8e5_155314cuda3std3__442_GLOBAL__N__bf544c71_4_k_cu_3dd2b8e5_155316ignoreE,(_ZN40_INTERNAL_bf544c71_4_k_cu_3dd2b8e5_155314cute7productE - _ZN40_INTERNAL_bf544c71_4_k_cu_3dd2b8e5_155314cuda3std3__442_GLOBAL__N__bf544c71_4_k_cu_3dd2b8e5_155316ignoreE)
_ZN40_INTERNAL_bf544c71_4_k_cu_3dd2b8e5_155314cuda3std3__442_GLOBAL__N__bf544c71_4_k_cu_3dd2b8e5_155316ignoreE:
	.zero		1
	.type		_ZN40_INTERNAL_bf544c71_4_k_cu_3dd2b8e5_155314cute7productE,@object
	.size		_ZN40_INTERNAL_bf544c71_4_k_cu_3dd2b8e5_155314cute7productE,(_ZN40_INTERNAL_bf544c71_4_k_cu_3dd2b8e5_155314cuda3std3__45__cpo3endE - _ZN40_INTERNAL_bf544c71_4_k_cu_3dd2b8e5_155314cute7productE)
_ZN40_INTERNAL_bf544c71_4_k_cu_3dd2b8e5_155314cute7productE:
	.zero		1
	.type		_ZN40_INTERNAL_bf544c71_4_k_cu_3dd2b8e5_155314cuda3std3__45__cpo3endE,@object
	.size		_ZN40_INTERNAL_bf544c71_4_k_cu_3dd2b8e5_155314cuda3std3__45__cpo3endE,(_ZN40_INTERNAL_bf544c71_4_k_cu_3dd2b8e5_155314cuda3std3__419piecewise_constructE - _ZN40_INTERNAL_bf544c71_4_k_cu_3dd2b8e5_155314cuda3std3__45__cpo3endE)
_ZN40_INTERNAL_bf544c71_4_k_cu_3dd2b8e5_155314cuda3std3__45__cpo3endE:
	.zero		1
	.type		_ZN40_INTERNAL_bf544c71_4_k_cu_3dd2b8e5_155314cuda3std3__419piecewise_constructE,@object
	.size		_ZN40_INTERNAL_bf544c71_4_k_cu_3dd2b8e5_155314cuda3std3__419piecewise_constructE,(_ZN40_INTERNAL_bf544c71_4_k_cu_3dd2b8e5_155314cuda3std3__45__cpo4cendE - _ZN40_INTERNAL_bf544c71_4_k_cu_3dd2b8e5_155314cuda3std3__419piecewise_constructE)
_ZN40_INTERNAL_bf544c71_4_k_cu_3dd2b8e5_155314cuda3std3__419piecewise_constructE:
	.zero		1
	.type		_ZN40_INTERNAL_bf544c71_4_k_cu_3dd2b8e5_155314cuda3std3__45__cpo4cendE,@object
	.size		_ZN40_INTERNAL_bf544c71_4_k_cu_3dd2b8e5_155314cuda3std3__45__cpo4cendE,(_ZN40_INTERNAL_bf544c71_4_k_cu_3dd2b8e5_155314cuda3std6ranges3__45__cpo4swapE - _ZN40_INTERNAL_bf544c71_4_k_cu_3dd2b8e5_155314cuda3std3__45__cpo4cendE)
_ZN40_INTERNAL_bf544c71_4_k_cu_3dd2b8e5_155314cuda3std3__45__cpo4cendE:
	.zero		1
	.type		_ZN40_INTERNAL_bf544c71_4_k_cu_3dd2b8e5_155314cuda3std6ranges3__45__cpo4swapE,@object
	.size		_ZN40_INTERNAL_bf544c71_4_k_cu_3dd2b8e5_155314cuda3std6ranges3__45__cpo4swapE,(.L_8 - _ZN40_INTERNAL_bf544c71_4_k_cu_3dd2b8e5_155314cuda3std6ranges3__45__cpo4swapE)
_ZN40_INTERNAL_bf544c71_4_k_cu_3dd2b8e5_155314cuda3std6ranges3__45__cpo4swapE:
	.zero		1
.L_8:


//--------------------- .nv.constant0._ZN7cutlass13device_kernelINS_4gemm6kernel13GemmUniversalIN4cute5tupleIJiiiiEEENS1_10collective13CollectiveMmaINS1_34MainloopSm90TmaGmmaWarpSpecializedILi4ENS5_IJNS4_1CILi1EEESB_SB_EEENS1_35KernelTmaWarpSpecializedCooperativeEEENS5_IJNSA_ILi128EEENSA_ILi64EEENSA_ILi256EEEEEEaNS5_IJlSB_lEEEaSJ_NS4_8TiledMMAINS4_8MMA_AtomIJNS4_4SM904GMMA26MMA_64x64x32_S32S8S8_SS_TNEEEENS4_6LayoutINS5_IJNSA_ILi2EEESB_SB_EEENS5_IJSB_NSA_ILi0EEEST_EEEEENS5_IJNS4_10UnderscoreESW_SW_EEEEENS4_13SM90_TMA_LOADENS4_14ComposedLayoutINS4_7SwizzleILi3ELi4ELi3EEENS4_18smem_ptr_flag_bitsILi8EEENSQ_INS5_IJNSA_ILi8EEESF_EEENS5_IJSF_SB_EEEEEEEvNS4_8identityESZ_S19_vS1A_EENS_8epilogue10collective6detail29Sm90TmaWarpSpecializedAdapterINS1D_15DefaultEpilogueIaSJ_SJ_NS1C_6thread17LinearCombinationIaLi1EiiLNS1H_9ScaleType4KindE0ELNS_15FloatRoundStyleE2EaEENS1_15EpilogueDefaultEEEEEvvEEEEvNT_6ParamsE --------------------------
	.section	.nv.constant0._ZN7cutlass13device_kernelINS_4gemm6kernel13GemmUniversalIN4cute5tupleIJiiiiEEENS1_10collective13CollectiveMmaINS1_34MainloopSm90TmaGmmaWarpSpecializedILi4ENS5_IJNS4_1CILi1EEESB_SB_EEENS1_35KernelTmaWarpSpecializedCooperativeEEENS5_IJNSA_ILi128EEENSA_ILi64EEENSA_ILi256EEEEEEaNS5_IJlSB_lEEEaSJ_NS4_8TiledMMAINS4_8MMA_AtomIJNS4_4SM904GMMA26MMA_64x64x32_S32S8S8_SS_TNEEEENS4_6LayoutINS5_IJNSA_ILi2EEESB_SB_EEENS5_IJSB_NSA_ILi0EEEST_EEEEENS5_IJNS4_10UnderscoreESW_SW_EEEEENS4_13SM90_TMA_LOADENS4_14ComposedLayoutINS4_7SwizzleILi3ELi4ELi3EEENS4_18smem_ptr_flag_bitsILi8EEENSQ_INS5_IJNSA_ILi8EEESF_EEENS5_IJSF_SB_EEEEEEEvNS4_8identityESZ_S19_vS1A_EENS_8epilogue10collective6detail29Sm90TmaWarpSpecializedAdapterINS1D_15DefaultEpilogueIaSJ_SJ_NS1C_6thread17LinearCombinationIaLi1EiiLNS1H_9ScaleType4KindE0ELNS_15FloatRoundStyleE2EaEENS1_15EpilogueDefaultEEEEEvvEEEEvNT_6ParamsE,"a",@progbits
	.sectionflags	@""
	.align	4
.nv.constant0._ZN7cutlass13device_kernelINS_4gemm6kernel13GemmUniversalIN4cute5tupleIJiiiiEEENS1_10collective13CollectiveMmaINS1_34MainloopSm90TmaGmmaWarpSpecializedILi4ENS5_IJNS4_1CILi1EEESB_SB_EEENS1_35KernelTmaWarpSpecializedCooperativeEEENS5_IJNSA_ILi128EEENSA_ILi64EEENSA_ILi256EEEEEEaNS5_IJlSB_lEEEaSJ_NS4_8TiledMMAINS4_8MMA_AtomIJNS4_4SM904GMMA26MMA_64x64x32_S32S8S8_SS_TNEEEENS4_6LayoutINS5_IJNSA_ILi2EEESB_SB_EEENS5_IJSB_NSA_ILi0EEEST_EEEEENS5_IJNS4_10UnderscoreESW_SW_EEEEENS4_13SM90_TMA_LOADENS4_14ComposedLayoutINS4_7SwizzleILi3ELi4ELi3EEENS4_18smem_ptr_flag_bitsILi8EEENSQ_INS5_IJNSA_ILi8EEESF_EEENS5_IJSF_SB_EEEEEEEvNS4_8identityESZ_S19_vS1A_EENS_8epilogue10collective6detail29Sm90TmaWarpSpecializedAdapterINS1D_15DefaultEpilogueIaSJ_SJ_NS1C_6thread17LinearCombinationIaLi1EiiLNS1H_9ScaleType4KindE0ELNS_15FloatRoundStyleE2EaEENS1_15EpilogueDefaultEEEEEvvEEEEvNT_6ParamsE:
	.zero		1664


//--------------------- SYMBOLS --------------------------

	.type		.nv.reservedSmem.offset0,@object
	.size		.nv.reservedSmem.offset0,0x4
	.type		__assertfail,@function
